//
// Generated by NVIDIA NVVM Compiler
//
// Compiler Build ID: CL-36424714
// Cuda compilation tools, release 13.0, V13.0.88
// Based on NVVM 20.0.0
//

.version 9.0
.target sm_100
.address_size 64

	// .globl	_Z7devMainPdPiS_S_S_S_S_S0_S0_S0_S_S_S0_S_
.extern .shared .align 16 .b8 sharedx[];

.visible .entry _Z7devMainPdPiS_S_S_S_S_S0_S0_S0_S_S_S0_S_(
	.param .u64 .ptr .align 1 _Z7devMainPdPiS_S_S_S_S_S0_S0_S0_S_S_S0_S__param_0,
	.param .u64 .ptr .align 1 _Z7devMainPdPiS_S_S_S_S_S0_S0_S0_S_S_S0_S__param_1,
	.param .u64 .ptr .align 1 _Z7devMainPdPiS_S_S_S_S_S0_S0_S0_S_S_S0_S__param_2,
	.param .u64 .ptr .align 1 _Z7devMainPdPiS_S_S_S_S_S0_S0_S0_S_S_S0_S__param_3,
	.param .u64 .ptr .align 1 _Z7devMainPdPiS_S_S_S_S_S0_S0_S0_S_S_S0_S__param_4,
	.param .u64 .ptr .align 1 _Z7devMainPdPiS_S_S_S_S_S0_S0_S0_S_S_S0_S__param_5,
	.param .u64 .ptr .align 1 _Z7devMainPdPiS_S_S_S_S_S0_S0_S0_S_S_S0_S__param_6,
	.param .u64 .ptr .align 1 _Z7devMainPdPiS_S_S_S_S_S0_S0_S0_S_S_S0_S__param_7,
	.param .u64 .ptr .align 1 _Z7devMainPdPiS_S_S_S_S_S0_S0_S0_S_S_S0_S__param_8,
	.param .u64 .ptr .align 1 _Z7devMainPdPiS_S_S_S_S_S0_S0_S0_S_S_S0_S__param_9,
	.param .u64 .ptr .align 1 _Z7devMainPdPiS_S_S_S_S_S0_S0_S0_S_S_S0_S__param_10,
	.param .u64 .ptr .align 1 _Z7devMainPdPiS_S_S_S_S_S0_S0_S0_S_S_S0_S__param_11,
	.param .u64 .ptr .align 1 _Z7devMainPdPiS_S_S_S_S_S0_S0_S0_S_S_S0_S__param_12,
	.param .u64 .ptr .align 1 _Z7devMainPdPiS_S_S_S_S_S0_S0_S0_S_S_S0_S__param_13
)
{
	.reg .pred 	%p<54>;
	.reg .b32 	%r<203>;
	.reg .b32 	%f<3>;
	.reg .b64 	%rd<114>;
	.reg .b64 	%fd<305>;

	ld.param.u64 	%rd19, [_Z7devMainPdPiS_S_S_S_S_S0_S0_S0_S_S_S0_S__param_0];
	ld.param.u64 	%rd20, [_Z7devMainPdPiS_S_S_S_S_S0_S0_S0_S_S_S0_S__param_1];
	ld.param.u64 	%rd23, [_Z7devMainPdPiS_S_S_S_S_S0_S0_S0_S_S_S0_S__param_2];
	ld.param.u64 	%rd24, [_Z7devMainPdPiS_S_S_S_S_S0_S0_S0_S_S_S0_S__param_3];
	ld.param.u64 	%rd25, [_Z7devMainPdPiS_S_S_S_S_S0_S0_S0_S_S_S0_S__param_4];
	ld.param.u64 	%rd26, [_Z7devMainPdPiS_S_S_S_S_S0_S0_S0_S_S_S0_S__param_5];
	ld.param.u64 	%rd21, [_Z7devMainPdPiS_S_S_S_S_S0_S0_S0_S_S_S0_S__param_6];
	ld.param.u64 	%rd27, [_Z7devMainPdPiS_S_S_S_S_S0_S0_S0_S_S_S0_S__param_7];
	ld.param.u64 	%rd28, [_Z7devMainPdPiS_S_S_S_S_S0_S0_S0_S_S_S0_S__param_8];
	ld.param.u64 	%rd29, [_Z7devMainPdPiS_S_S_S_S_S0_S0_S0_S_S_S0_S__param_10];
	ld.param.u64 	%rd30, [_Z7devMainPdPiS_S_S_S_S_S0_S0_S0_S_S_S0_S__param_11];
	ld.param.u64 	%rd31, [_Z7devMainPdPiS_S_S_S_S_S0_S0_S0_S_S_S0_S__param_12];
	ld.param.u64 	%rd22, [_Z7devMainPdPiS_S_S_S_S_S0_S0_S0_S_S_S0_S__param_13];
	cvta.to.global.u64 	%rd1, %rd23;
	cvta.to.global.u64 	%rd2, %rd29;
	cvta.to.global.u64 	%rd3, %rd25;
	cvta.to.global.u64 	%rd4, %rd24;
	cvta.to.global.u64 	%rd5, %rd30;
	cvta.to.global.u64 	%rd6, %rd26;
	cvta.to.global.u64 	%rd7, %rd28;
	cvta.to.global.u64 	%rd8, %rd31;
	cvta.to.global.u64 	%rd32, %rd27;
	mov.u32 	%r1, %ctaid.x;
	mov.u32 	%r2, %tid.x;
	ld.global.u32 	%r93, [%rd32];
	ld.global.u32 	%r94, [%rd8];
	div.s32 	%r3, %r93, %r94;
	ld.global.u32 	%r4, [%rd7];
	setp.lt.s32 	%p1, %r4, 1;
	@%p1 bra 	$L__BB0_7;
	mul.lo.s32 	%r5, %r4, %r1;
	and.b32  	%r6, %r4, 3;
	setp.lt.u32 	%p2, %r4, 4;
	mov.b32 	%r170, 0;
	@%p2 bra 	$L__BB0_4;
	and.b32  	%r170, %r4, 2147483644;
	mov.b32 	%r168, 0;
$L__BB0_3:
	add.s32 	%r97, %r5, %r168;
	mul.wide.u32 	%rd33, %r97, 8;
	add.s64 	%rd34, %rd1, %rd33;
	ld.global.f64 	%fd46, [%rd34];
	shl.b32 	%r98, %r97, 3;
	mov.u32 	%r99, sharedx;
	add.s32 	%r100, %r99, %r98;
	st.shared.f64 	[%r100], %fd46;
	ld.global.f64 	%fd47, [%rd34+8];
	st.shared.f64 	[%r100+8], %fd47;
	ld.global.f64 	%fd48, [%rd34+16];
	st.shared.f64 	[%r100+16], %fd48;
	ld.global.f64 	%fd49, [%rd34+24];
	st.shared.f64 	[%r100+24], %fd49;
	add.s32 	%r168, %r168, 4;
	setp.ne.s32 	%p3, %r168, %r170;
	@%p3 bra 	$L__BB0_3;
$L__BB0_4:
	setp.eq.s32 	%p4, %r6, 0;
	@%p4 bra 	$L__BB0_7;
	mov.b32 	%r171, 0;
	mov.u32 	%r104, sharedx;
$L__BB0_6:
	.pragma "nounroll";
	add.s32 	%r102, %r5, %r170;
	mul.wide.s32 	%rd35, %r102, 8;
	add.s64 	%rd36, %rd1, %rd35;
	ld.global.f64 	%fd50, [%rd36];
	shl.b32 	%r103, %r102, 3;
	add.s32 	%r105, %r104, %r103;
	st.shared.f64 	[%r105], %fd50;
	add.s32 	%r170, %r170, 1;
	add.s32 	%r171, %r171, 1;
	setp.ne.s32 	%p5, %r171, %r6;
	@%p5 bra 	$L__BB0_6;
$L__BB0_7:
	bar.sync 	0;
	cvta.to.global.u64 	%rd37, %rd20;
	mul.wide.u32 	%rd38, %r1, 4;
	add.s64 	%rd9, %rd37, %rd38;
	cvta.to.global.u64 	%rd39, %rd19;
	mul.wide.u32 	%rd40, %r1, 8;
	add.s64 	%rd10, %rd39, %rd40;
	ld.global.f64 	%fd51, [%rd10];
	ld.global.f64 	%fd52, [%rd6];
	setp.leu.f64 	%p6, %fd51, %fd52;
	@%p6 bra 	$L__BB0_73;
	mul.lo.s32 	%r15, %r3, %r2;
	cvta.to.global.u64 	%rd41, %rd22;
	add.s64 	%rd11, %rd41, %rd40;
	cvta.to.global.u64 	%rd12, %rd21;
$L__BB0_9:
	ld.global.u32 	%r106, [%rd9];
	setp.gt.s32 	%p7, %r106, 14;
	@%p7 bra 	$L__BB0_73;
	setp.lt.s32 	%p8, %r3, 1;
	@%p8 bra 	$L__BB0_50;
	ld.global.u32 	%r179, [%rd7];
	mov.u32 	%r174, %r15;
$L__BB0_12:
	setp.lt.s32 	%p9, %r179, 1;
	mov.f64 	%fd286, 0d0000000000000000;
	@%p9 bra 	$L__BB0_24;
	mul.lo.s32 	%r20, %r179, %r1;
	mul.lo.s32 	%r21, %r179, %r174;
	max.s32 	%r22, %r179, 1;
	setp.lt.s32 	%p10, %r179, 8;
	mov.f64 	%fd286, 0d0000000000000000;
	mov.b32 	%r177, 0;
	@%p10 bra 	$L__BB0_16;
	and.b32  	%r177, %r22, 2147483640;
	neg.s32 	%r175, %r177;
	mul.wide.u32 	%rd43, %r20, 8;
	add.s64 	%rd44, %rd3, %rd43;
	add.s64 	%rd113, %rd44, 32;
	mul.wide.u32 	%rd45, %r21, 8;
	add.s64 	%rd46, %rd1, %rd45;
	add.s64 	%rd112, %rd46, 32;
	mov.f64 	%fd286, 0d0000000000000000;
$L__BB0_15:
	.pragma "nounroll";
	ld.global.f64 	%fd57, [%rd113+-32];
	ld.global.f64 	%fd58, [%rd112+-32];
	sub.f64 	%fd59, %fd57, %fd58;
	fma.rn.f64 	%fd60, %fd59, %fd59, %fd286;
	ld.global.f64 	%fd61, [%rd113+-24];
	ld.global.f64 	%fd62, [%rd112+-24];
	sub.f64 	%fd63, %fd61, %fd62;
	fma.rn.f64 	%fd64, %fd63, %fd63, %fd60;
	ld.global.f64 	%fd65, [%rd113+-16];
	ld.global.f64 	%fd66, [%rd112+-16];
	sub.f64 	%fd67, %fd65, %fd66;
	fma.rn.f64 	%fd68, %fd67, %fd67, %fd64;
	ld.global.f64 	%fd69, [%rd113+-8];
	ld.global.f64 	%fd70, [%rd112+-8];
	sub.f64 	%fd71, %fd69, %fd70;
	fma.rn.f64 	%fd72, %fd71, %fd71, %fd68;
	ld.global.f64 	%fd73, [%rd113];
	ld.global.f64 	%fd74, [%rd112];
	sub.f64 	%fd75, %fd73, %fd74;
	fma.rn.f64 	%fd76, %fd75, %fd75, %fd72;
	ld.global.f64 	%fd77, [%rd113+8];
	ld.global.f64 	%fd78, [%rd112+8];
	sub.f64 	%fd79, %fd77, %fd78;
	fma.rn.f64 	%fd80, %fd79, %fd79, %fd76;
	ld.global.f64 	%fd81, [%rd113+16];
	ld.global.f64 	%fd82, [%rd112+16];
	sub.f64 	%fd83, %fd81, %fd82;
	fma.rn.f64 	%fd84, %fd83, %fd83, %fd80;
	ld.global.f64 	%fd85, [%rd113+24];
	ld.global.f64 	%fd86, [%rd112+24];
	sub.f64 	%fd87, %fd85, %fd86;
	fma.rn.f64 	%fd286, %fd87, %fd87, %fd84;
	add.s32 	%r175, %r175, 8;
	add.s64 	%rd113, %rd113, 64;
	add.s64 	%rd112, %rd112, 64;
	setp.ne.s32 	%p11, %r175, 0;
	@%p11 bra 	$L__BB0_15;
$L__BB0_16:
	and.b32  	%r28, %r22, 7;
	setp.eq.s32 	%p12, %r28, 0;
	@%p12 bra 	$L__BB0_24;
	and.b32  	%r29, %r22, 3;
	setp.lt.u32 	%p13, %r28, 4;
	@%p13 bra 	$L__BB0_19;
	add.s32 	%r108, %r20, %r177;
	mul.wide.s32 	%rd47, %r108, 8;
	add.s64 	%rd48, %rd3, %rd47;
	ld.global.f64 	%fd89, [%rd48];
	add.s32 	%r109, %r21, %r177;
	mul.wide.s32 	%rd49, %r109, 8;
	add.s64 	%rd50, %rd1, %rd49;
	ld.global.f64 	%fd90, [%rd50];
	sub.f64 	%fd91, %fd89, %fd90;
	fma.rn.f64 	%fd92, %fd91, %fd91, %fd286;
	ld.global.f64 	%fd93, [%rd48+8];
	ld.global.f64 	%fd94, [%rd50+8];
	sub.f64 	%fd95, %fd93, %fd94;
	fma.rn.f64 	%fd96, %fd95, %fd95, %fd92;
	ld.global.f64 	%fd97, [%rd48+16];
	ld.global.f64 	%fd98, [%rd50+16];
	sub.f64 	%fd99, %fd97, %fd98;
	fma.rn.f64 	%fd100, %fd99, %fd99, %fd96;
	ld.global.f64 	%fd101, [%rd48+24];
	ld.global.f64 	%fd102, [%rd50+24];
	sub.f64 	%fd103, %fd101, %fd102;
	fma.rn.f64 	%fd286, %fd103, %fd103, %fd100;
	add.s32 	%r177, %r177, 4;
$L__BB0_19:
	setp.eq.s32 	%p14, %r29, 0;
	@%p14 bra 	$L__BB0_24;
	setp.eq.s32 	%p15, %r29, 1;
	@%p15 bra 	$L__BB0_22;
	add.s32 	%r110, %r20, %r177;
	mul.wide.s32 	%rd51, %r110, 8;
	add.s64 	%rd52, %rd3, %rd51;
	ld.global.f64 	%fd105, [%rd52];
	add.s32 	%r111, %r21, %r177;
	mul.wide.s32 	%rd53, %r111, 8;
	add.s64 	%rd54, %rd1, %rd53;
	ld.global.f64 	%fd106, [%rd54];
	sub.f64 	%fd107, %fd105, %fd106;
	fma.rn.f64 	%fd108, %fd107, %fd107, %fd286;
	ld.global.f64 	%fd109, [%rd52+8];
	ld.global.f64 	%fd110, [%rd54+8];
	sub.f64 	%fd111, %fd109, %fd110;
	fma.rn.f64 	%fd286, %fd111, %fd111, %fd108;
	add.s32 	%r177, %r177, 2;
$L__BB0_22:
	and.b32  	%r112, %r22, 1;
	setp.eq.b32 	%p16, %r112, 1;
	not.pred 	%p17, %p16;
	@%p17 bra 	$L__BB0_24;
	add.s32 	%r113, %r20, %r177;
	mul.wide.s32 	%rd55, %r113, 8;
	add.s64 	%rd56, %rd3, %rd55;
	ld.global.f64 	%fd112, [%rd56];
	add.s32 	%r114, %r21, %r177;
	mul.wide.s32 	%rd57, %r114, 8;
	add.s64 	%rd58, %rd1, %rd57;
	ld.global.f64 	%fd113, [%rd58];
	sub.f64 	%fd114, %fd112, %fd113;
	fma.rn.f64 	%fd286, %fd114, %fd114, %fd286;
$L__BB0_24:
	sqrt.rn.f64 	%fd115, %fd286;
	ld.global.f64 	%fd13, [%rd12];
	mul.f64 	%fd116, %fd13, %fd13;
	setp.geu.f64 	%p18, %fd115, %fd116;
	@%p18 bra 	$L__BB0_49;
	setp.lt.s32 	%p19, %r179, 1;
	mov.f64 	%fd294, 0d0000000000000000;
	@%p19 bra 	$L__BB0_37;
	mul.lo.s32 	%r35, %r179, %r1;
	mul.lo.s32 	%r36, %r179, %r174;
	setp.lt.u32 	%p20, %r179, 8;
	mov.f64 	%fd294, 0d0000000000000000;
	mov.b32 	%r182, 0;
	@%p20 bra 	$L__BB0_29;
	and.b32  	%r182, %r179, 2147483640;
	mov.f64 	%fd294, 0d0000000000000000;
	mov.b32 	%r180, 0;
$L__BB0_28:
	.pragma "nounroll";
	add.s32 	%r117, %r35, %r180;
	mul.wide.u32 	%rd59, %r117, 8;
	add.s64 	%rd60, %rd3, %rd59;
	ld.global.f64 	%fd121, [%rd60];
	add.s32 	%r118, %r36, %r180;
	mul.wide.u32 	%rd61, %r118, 8;
	add.s64 	%rd62, %rd1, %rd61;
	ld.global.f64 	%fd122, [%rd62];
	sub.f64 	%fd123, %fd121, %fd122;
	fma.rn.f64 	%fd124, %fd123, %fd123, %fd294;
	ld.global.f64 	%fd125, [%rd60+8];
	ld.global.f64 	%fd126, [%rd62+8];
	sub.f64 	%fd127, %fd125, %fd126;
	fma.rn.f64 	%fd128, %fd127, %fd127, %fd124;
	ld.global.f64 	%fd129, [%rd60+16];
	ld.global.f64 	%fd130, [%rd62+16];
	sub.f64 	%fd131, %fd129, %fd130;
	fma.rn.f64 	%fd132, %fd131, %fd131, %fd128;
	ld.global.f64 	%fd133, [%rd60+24];
	ld.global.f64 	%fd134, [%rd62+24];
	sub.f64 	%fd135, %fd133, %fd134;
	fma.rn.f64 	%fd136, %fd135, %fd135, %fd132;
	ld.global.f64 	%fd137, [%rd60+32];
	ld.global.f64 	%fd138, [%rd62+32];
	sub.f64 	%fd139, %fd137, %fd138;
	fma.rn.f64 	%fd140, %fd139, %fd139, %fd136;
	ld.global.f64 	%fd141, [%rd60+40];
	ld.global.f64 	%fd142, [%rd62+40];
	sub.f64 	%fd143, %fd141, %fd142;
	fma.rn.f64 	%fd144, %fd143, %fd143, %fd140;
	ld.global.f64 	%fd145, [%rd60+48];
	ld.global.f64 	%fd146, [%rd62+48];
	sub.f64 	%fd147, %fd145, %fd146;
	fma.rn.f64 	%fd148, %fd147, %fd147, %fd144;
	ld.global.f64 	%fd149, [%rd60+56];
	ld.global.f64 	%fd150, [%rd62+56];
	sub.f64 	%fd151, %fd149, %fd150;
	fma.rn.f64 	%fd294, %fd151, %fd151, %fd148;
	add.s32 	%r180, %r180, 8;
	setp.ne.s32 	%p21, %r180, %r182;
	@%p21 bra 	$L__BB0_28;
$L__BB0_29:
	and.b32  	%r41, %r179, 7;
	setp.eq.s32 	%p22, %r41, 0;
	@%p22 bra 	$L__BB0_37;
	setp.lt.u32 	%p23, %r41, 4;
	@%p23 bra 	$L__BB0_32;
	add.s32 	%r119, %r35, %r182;
	mul.wide.s32 	%rd63, %r119, 8;
	add.s64 	%rd64, %rd3, %rd63;
	ld.global.f64 	%fd153, [%rd64];
	add.s32 	%r120, %r36, %r182;
	mul.wide.s32 	%rd65, %r120, 8;
	add.s64 	%rd66, %rd1, %rd65;
	ld.global.f64 	%fd154, [%rd66];
	sub.f64 	%fd155, %fd153, %fd154;
	fma.rn.f64 	%fd156, %fd155, %fd155, %fd294;
	ld.global.f64 	%fd157, [%rd64+8];
	ld.global.f64 	%fd158, [%rd66+8];
	sub.f64 	%fd159, %fd157, %fd158;
	fma.rn.f64 	%fd160, %fd159, %fd159, %fd156;
	ld.global.f64 	%fd161, [%rd64+16];
	ld.global.f64 	%fd162, [%rd66+16];
	sub.f64 	%fd163, %fd161, %fd162;
	fma.rn.f64 	%fd164, %fd163, %fd163, %fd160;
	ld.global.f64 	%fd165, [%rd64+24];
	ld.global.f64 	%fd166, [%rd66+24];
	sub.f64 	%fd167, %fd165, %fd166;
	fma.rn.f64 	%fd294, %fd167, %fd167, %fd164;
	add.s32 	%r182, %r182, 4;
$L__BB0_32:
	and.b32  	%r44, %r179, 3;
	setp.eq.s32 	%p24, %r44, 0;
	@%p24 bra 	$L__BB0_37;
	setp.eq.s32 	%p25, %r44, 1;
	@%p25 bra 	$L__BB0_35;
	add.s32 	%r121, %r35, %r182;
	mul.wide.s32 	%rd67, %r121, 8;
	add.s64 	%rd68, %rd3, %rd67;
	ld.global.f64 	%fd169, [%rd68];
	add.s32 	%r122, %r36, %r182;
	mul.wide.s32 	%rd69, %r122, 8;
	add.s64 	%rd70, %rd1, %rd69;
	ld.global.f64 	%fd170, [%rd70];
	sub.f64 	%fd171, %fd169, %fd170;
	fma.rn.f64 	%fd172, %fd171, %fd171, %fd294;
	ld.global.f64 	%fd173, [%rd68+8];
	ld.global.f64 	%fd174, [%rd70+8];
	sub.f64 	%fd175, %fd173, %fd174;
	fma.rn.f64 	%fd294, %fd175, %fd175, %fd172;
	add.s32 	%r182, %r182, 2;
$L__BB0_35:
	and.b32  	%r123, %r179, 1;
	setp.eq.b32 	%p26, %r123, 1;
	not.pred 	%p27, %p26;
	@%p27 bra 	$L__BB0_37;
	add.s32 	%r124, %r35, %r182;
	mul.wide.s32 	%rd71, %r124, 8;
	add.s64 	%rd72, %rd3, %rd71;
	ld.global.f64 	%fd176, [%rd72];
	add.s32 	%r125, %r36, %r182;
	mul.wide.s32 	%rd73, %r125, 8;
	add.s64 	%rd74, %rd1, %rd73;
	ld.global.f64 	%fd177, [%rd74];
	sub.f64 	%fd178, %fd176, %fd177;
	fma.rn.f64 	%fd294, %fd178, %fd178, %fd294;
$L__BB0_37:
	sqrt.rn.f64 	%fd179, %fd294;
	neg.f64 	%fd180, %fd179;
	add.f64 	%fd181, %fd13, %fd13;
	mul.f64 	%fd182, %fd13, %fd181;
	div.rn.f64 	%fd26, %fd180, %fd182;
	fma.rn.f64 	%fd183, %fd26, 0d3FF71547652B82FE, 0d4338000000000000;
	{
	.reg .b32 %temp; 
	mov.b64 	{%r47, %temp}, %fd183;
	}
	mov.f64 	%fd184, 0dC338000000000000;
	add.rn.f64 	%fd185, %fd183, %fd184;
	fma.rn.f64 	%fd186, %fd185, 0dBFE62E42FEFA39EF, %fd26;
	fma.rn.f64 	%fd187, %fd185, 0dBC7ABC9E3B39803F, %fd186;
	fma.rn.f64 	%fd188, %fd187, 0d3E5ADE1569CE2BDF, 0d3E928AF3FCA213EA;
	fma.rn.f64 	%fd189, %fd188, %fd187, 0d3EC71DEE62401315;
	fma.rn.f64 	%fd190, %fd189, %fd187, 0d3EFA01997C89EB71;
	fma.rn.f64 	%fd191, %fd190, %fd187, 0d3F2A01A014761F65;
	fma.rn.f64 	%fd192, %fd191, %fd187, 0d3F56C16C1852B7AF;
	fma.rn.f64 	%fd193, %fd192, %fd187, 0d3F81111111122322;
	fma.rn.f64 	%fd194, %fd193, %fd187, 0d3FA55555555502A1;
	fma.rn.f64 	%fd195, %fd194, %fd187, 0d3FC5555555555511;
	fma.rn.f64 	%fd196, %fd195, %fd187, 0d3FE000000000000B;
	fma.rn.f64 	%fd197, %fd196, %fd187, 0d3FF0000000000000;
	fma.rn.f64 	%fd198, %fd197, %fd187, 0d3FF0000000000000;
	{
	.reg .b32 %temp; 
	mov.b64 	{%r48, %temp}, %fd198;
	}
	{
	.reg .b32 %temp; 
	mov.b64 	{%temp, %r49}, %fd198;
	}
	shl.b32 	%r126, %r47, 20;
	add.s32 	%r127, %r126, %r49;
	mov.b64 	%fd295, {%r48, %r127};
	{
	.reg .b32 %temp; 
	mov.b64 	{%temp, %r128}, %fd26;
	}
	mov.b32 	%f2, %r128;
	abs.f32 	%f1, %f2;
	setp.lt.f32 	%p28, %f1, 0f4086232B;
	@%p28 bra 	$L__BB0_40;
	setp.lt.f64 	%p29, %fd26, 0d0000000000000000;
	add.f64 	%fd199, %fd26, 0d7FF0000000000000;
	selp.f64 	%fd295, 0d0000000000000000, %fd199, %p29;
	setp.geu.f32 	%p30, %f1, 0f40874800;
	@%p30 bra 	$L__BB0_40;
	shr.u32 	%r129, %r47, 31;
	add.s32 	%r130, %r47, %r129;
	shr.s32 	%r131, %r130, 1;
	shl.b32 	%r132, %r131, 20;
	add.s32 	%r133, %r49, %r132;
	mov.b64 	%fd200, {%r48, %r133};
	sub.s32 	%r134, %r47, %r131;
	shl.b32 	%r135, %r134, 20;
	add.s32 	%r136, %r135, 1072693248;
	mov.b32 	%r137, 0;
	mov.b64 	%fd201, {%r137, %r136};
	mul.f64 	%fd295, %fd201, %fd200;
$L__BB0_40:
	ld.global.u32 	%r138, [%rd8];
	mad.lo.s32 	%r139, %r138, %r1, %r2;
	mul.wide.s32 	%rd75, %r139, 8;
	add.s64 	%rd76, %rd2, %rd75;
	st.global.f64 	[%rd76], %fd295;
	ld.global.u32 	%r140, [%rd8];
	mad.lo.s32 	%r141, %r140, %r1, %r2;
	mul.wide.s32 	%rd77, %r141, 8;
	add.s64 	%rd78, %rd2, %rd77;
	ld.global.f64 	%fd202, [%rd78];
	add.s64 	%rd79, %rd5, %rd77;
	ld.global.f64 	%fd203, [%rd79];
	add.f64 	%fd204, %fd202, %fd203;
	st.global.f64 	[%rd79], %fd204;
	ld.global.u32 	%r179, [%rd7];
	setp.lt.s32 	%p31, %r179, 1;
	@%p31 bra 	$L__BB0_49;
	ld.global.u32 	%r190, [%rd8];
	mov.b32 	%r186, 0;
$L__BB0_42:
	setp.lt.s32 	%p32, %r190, 1;
	@%p32 bra 	$L__BB0_48;
	mov.b32 	%r188, 0;
$L__BB0_44:
	setp.ne.s32 	%p33, %r188, %r2;
	@%p33 bra 	$L__BB0_46;
	mad.lo.s32 	%r144, %r190, %r1, %r2;
	mul.wide.s32 	%rd80, %r144, 8;
	add.s64 	%rd81, %rd2, %rd80;
	ld.global.f64 	%fd205, [%rd81];
	ld.global.u32 	%r145, [%rd7];
	mad.lo.s32 	%r146, %r145, %r174, %r186;
	mul.wide.s32 	%rd82, %r146, 8;
	add.s64 	%rd83, %rd1, %rd82;
	ld.global.f64 	%fd206, [%rd83];
	mad.lo.s32 	%r147, %r145, %r1, %r186;
	mul.wide.s32 	%rd84, %r147, 8;
	add.s64 	%rd85, %rd4, %rd84;
	ld.global.f64 	%fd207, [%rd85];
	fma.rn.f64 	%fd208, %fd205, %fd206, %fd207;
	st.global.f64 	[%rd85], %fd208;
$L__BB0_46:
	bar.sync 	0;
	add.s32 	%r188, %r188, 1;
	ld.global.u32 	%r190, [%rd8];
	setp.lt.s32 	%p34, %r188, %r190;
	@%p34 bra 	$L__BB0_44;
	ld.global.u32 	%r179, [%rd7];
$L__BB0_48:
	add.s32 	%r186, %r186, 1;
	setp.lt.s32 	%p35, %r186, %r179;
	@%p35 bra 	$L__BB0_42;
$L__BB0_49:
	add.s32 	%r174, %r174, 1;
	add.s32 	%r148, %r15, %r3;
	setp.lt.s32 	%p36, %r174, %r148;
	@%p36 bra 	$L__BB0_12;
$L__BB0_50:
	setp.ne.s32 	%p37, %r2, 1;
	@%p37 bra 	$L__BB0_72;
	ld.global.u32 	%r193, [%rd8];
	setp.lt.s32 	%p38, %r193, 1;
	@%p38 bra 	$L__BB0_54;
	ld.global.f64 	%fd296, [%rd11];
	mov.b32 	%r194, 0;
$L__BB0_53:
	mad.lo.s32 	%r150, %r193, %r1, %r194;
	mul.wide.s32 	%rd86, %r150, 8;
	add.s64 	%rd87, %rd5, %rd86;
	ld.global.f64 	%fd209, [%rd87];
	add.f64 	%fd296, %fd209, %fd296;
	st.global.f64 	[%rd11], %fd296;
	add.s32 	%r194, %r194, 1;
	ld.global.u32 	%r193, [%rd8];
	setp.lt.s32 	%p39, %r194, %r193;
	@%p39 bra 	$L__BB0_53;
$L__BB0_54:
	ld.global.u32 	%r195, [%rd7];
	setp.lt.s32 	%p40, %r195, 1;
	@%p40 bra 	$L__BB0_57;
	mov.b32 	%r196, 0;
$L__BB0_56:
	mad.lo.s32 	%r152, %r195, %r1, %r196;
	mul.wide.s32 	%rd88, %r152, 8;
	add.s64 	%rd89, %rd4, %rd88;
	ld.global.f64 	%fd210, [%rd89];
	ld.global.f64 	%fd211, [%rd11];
	div.rn.f64 	%fd212, %fd210, %fd211;
	st.global.f64 	[%rd89], %fd212;
	add.s32 	%r196, %r196, 1;
	ld.global.u32 	%r195, [%rd7];
	setp.lt.s32 	%p41, %r196, %r195;
	@%p41 bra 	$L__BB0_56;
$L__BB0_57:
	mov.b64 	%rd90, 0;
	st.global.u64 	[%rd11], %rd90;
	ld.global.u32 	%r76, [%rd7];
	setp.lt.s32 	%p42, %r76, 1;
	mov.f64 	%fd304, 0d0000000000000000;
	@%p42 bra 	$L__BB0_69;
	mul.lo.s32 	%r77, %r76, %r1;
	setp.lt.u32 	%p43, %r76, 8;
	mov.f64 	%fd304, 0d0000000000000000;
	mov.b32 	%r199, 0;
	@%p43 bra 	$L__BB0_61;
	mov.f64 	%fd304, 0d0000000000000000;
	mov.b32 	%r197, 0;
$L__BB0_60:
	.pragma "nounroll";
	add.s32 	%r155, %r77, %r197;
	mul.wide.u32 	%rd91, %r155, 8;
	add.s64 	%rd92, %rd4, %rd91;
	ld.global.f64 	%fd217, [%rd92];
	add.s64 	%rd93, %rd3, %rd91;
	ld.global.f64 	%fd218, [%rd93];
	sub.f64 	%fd219, %fd217, %fd218;
	fma.rn.f64 	%fd220, %fd219, %fd219, %fd304;
	ld.global.f64 	%fd221, [%rd92+8];
	ld.global.f64 	%fd222, [%rd93+8];
	sub.f64 	%fd223, %fd221, %fd222;
	fma.rn.f64 	%fd224, %fd223, %fd223, %fd220;
	ld.global.f64 	%fd225, [%rd92+16];
	ld.global.f64 	%fd226, [%rd93+16];
	sub.f64 	%fd227, %fd225, %fd226;
	fma.rn.f64 	%fd228, %fd227, %fd227, %fd224;
	ld.global.f64 	%fd229, [%rd92+24];
	ld.global.f64 	%fd230, [%rd93+24];
	sub.f64 	%fd231, %fd229, %fd230;
	fma.rn.f64 	%fd232, %fd231, %fd231, %fd228;
	ld.global.f64 	%fd233, [%rd92+32];
	ld.global.f64 	%fd234, [%rd93+32];
	sub.f64 	%fd235, %fd233, %fd234;
	fma.rn.f64 	%fd236, %fd235, %fd235, %fd232;
	ld.global.f64 	%fd237, [%rd92+40];
	ld.global.f64 	%fd238, [%rd93+40];
	sub.f64 	%fd239, %fd237, %fd238;
	fma.rn.f64 	%fd240, %fd239, %fd239, %fd236;
	ld.global.f64 	%fd241, [%rd92+48];
	ld.global.f64 	%fd242, [%rd93+48];
	sub.f64 	%fd243, %fd241, %fd242;
	fma.rn.f64 	%fd244, %fd243, %fd243, %fd240;
	ld.global.f64 	%fd245, [%rd92+56];
	ld.global.f64 	%fd246, [%rd93+56];
	sub.f64 	%fd247, %fd245, %fd246;
	fma.rn.f64 	%fd304, %fd247, %fd247, %fd244;
	add.s32 	%r197, %r197, 8;
	and.b32  	%r199, %r76, 2147483640;
	setp.ne.s32 	%p44, %r197, %r199;
	@%p44 bra 	$L__BB0_60;
$L__BB0_61:
	and.b32  	%r82, %r76, 7;
	setp.eq.s32 	%p45, %r82, 0;
	@%p45 bra 	$L__BB0_69;
	setp.lt.u32 	%p46, %r82, 4;
	@%p46 bra 	$L__BB0_64;
	add.s32 	%r156, %r77, %r199;
	mul.wide.s32 	%rd94, %r156, 8;
	add.s64 	%rd95, %rd4, %rd94;
	ld.global.f64 	%fd249, [%rd95];
	add.s64 	%rd96, %rd3, %rd94;
	ld.global.f64 	%fd250, [%rd96];
	sub.f64 	%fd251, %fd249, %fd250;
	fma.rn.f64 	%fd252, %fd251, %fd251, %fd304;
	ld.global.f64 	%fd253, [%rd95+8];
	ld.global.f64 	%fd254, [%rd96+8];
	sub.f64 	%fd255, %fd253, %fd254;
	fma.rn.f64 	%fd256, %fd255, %fd255, %fd252;
	ld.global.f64 	%fd257, [%rd95+16];
	ld.global.f64 	%fd258, [%rd96+16];
	sub.f64 	%fd259, %fd257, %fd258;
	fma.rn.f64 	%fd260, %fd259, %fd259, %fd256;
	ld.global.f64 	%fd261, [%rd95+24];
	ld.global.f64 	%fd262, [%rd96+24];
	sub.f64 	%fd263, %fd261, %fd262;
	fma.rn.f64 	%fd304, %fd263, %fd263, %fd260;
	add.s32 	%r199, %r199, 4;
$L__BB0_64:
	and.b32  	%r85, %r76, 3;
	setp.eq.s32 	%p47, %r85, 0;
	@%p47 bra 	$L__BB0_69;
	setp.eq.s32 	%p48, %r85, 1;
	@%p48 bra 	$L__BB0_67;
	add.s32 	%r157, %r77, %r199;
	mul.wide.s32 	%rd97, %r157, 8;
	add.s64 	%rd98, %rd4, %rd97;
	ld.global.f64 	%fd265, [%rd98];
	add.s64 	%rd99, %rd3, %rd97;
	ld.global.f64 	%fd266, [%rd99];
	sub.f64 	%fd267, %fd265, %fd266;
	fma.rn.f64 	%fd268, %fd267, %fd267, %fd304;
	ld.global.f64 	%fd269, [%rd98+8];
	ld.global.f64 	%fd270, [%rd99+8];
	sub.f64 	%fd271, %fd269, %fd270;
	fma.rn.f64 	%fd304, %fd271, %fd271, %fd268;
	add.s32 	%r199, %r199, 2;
$L__BB0_67:
	and.b32  	%r158, %r76, 1;
	setp.eq.b32 	%p49, %r158, 1;
	not.pred 	%p50, %p49;
	@%p50 bra 	$L__BB0_69;
	add.s32 	%r159, %r77, %r199;
	mul.wide.s32 	%rd100, %r159, 8;
	add.s64 	%rd101, %rd4, %rd100;
	ld.global.f64 	%fd272, [%rd101];
	add.s64 	%rd102, %rd3, %rd100;
	ld.global.f64 	%fd273, [%rd102];
	sub.f64 	%fd274, %fd272, %fd273;
	fma.rn.f64 	%fd304, %fd274, %fd274, %fd304;
$L__BB0_69:
	sqrt.rn.f64 	%fd275, %fd304;
	st.global.f64 	[%rd10], %fd275;
	ld.global.u32 	%r160, [%rd9];
	add.s32 	%r161, %r160, 1;
	st.global.u32 	[%rd9], %r161;
	ld.global.u32 	%r201, [%rd7];
	setp.lt.s32 	%p51, %r201, 1;
	@%p51 bra 	$L__BB0_72;
	mov.b32 	%r202, 0;
$L__BB0_71:
	mad.lo.s32 	%r163, %r201, %r1, %r202;
	mul.wide.s32 	%rd103, %r163, 8;
	add.s64 	%rd104, %rd4, %rd103;
	ld.global.f64 	%fd276, [%rd104];
	add.s64 	%rd105, %rd3, %rd103;
	st.global.f64 	[%rd105], %fd276;
	ld.global.u32 	%r164, [%rd7];
	mad.lo.s32 	%r165, %r164, %r1, %r202;
	mul.wide.s32 	%rd106, %r165, 8;
	add.s64 	%rd107, %rd4, %rd106;
	mov.b64 	%rd108, 0;
	st.global.u64 	[%rd107], %rd108;
	add.s32 	%r202, %r202, 1;
	ld.global.u32 	%r201, [%rd7];
	setp.lt.s32 	%p52, %r202, %r201;
	@%p52 bra 	$L__BB0_71;
$L__BB0_72:
	bar.sync 	0;
	ld.global.u32 	%r166, [%rd8];
	mad.lo.s32 	%r167, %r166, %r1, %r2;
	mul.wide.s32 	%rd109, %r167, 8;
	add.s64 	%rd110, %rd5, %rd109;
	mov.b64 	%rd111, 0;
	st.global.u64 	[%rd110], %rd111;
	bar.sync 	0;
	ld.global.f64 	%fd277, [%rd10];
	ld.global.f64 	%fd278, [%rd6];
	setp.gt.f64 	%p53, %fd277, %fd278;
	@%p53 bra 	$L__BB0_9;
$L__BB0_73:
	ret;

}


// ===== COMPILED SASS (sm_100) =====

	.target	sm_100

	.elftype	@"ET_EXEC"


//--------------------- .note.nv.tkinfo           --------------------------
	.section	.note.nv.tkinfo,"",@"SHT_NOTE"
	.sectionflags	@"SHF_NOTE_NV_TKINFO"
	.tkinfo
        /*0018*/ 	.word	0x00000002
        /*0030*/ 	.string	""
        /*0030*/ 	.string	"ptxas"
        /*0030*/ 	.string	"Cuda compilation tools, release 13.0, V13.0.88"
        /*0030*/ 	.string	"Build cuda_13.0.r13.0/compiler.36424714_0"
        /*0030*/ 	.string	"-arch sm_100 -m 64 "



//--------------------- .note.nv.cuinfo           --------------------------
	.section	.note.nv.cuinfo,"",@"SHT_NOTE"
	.sectionflags	@"SHF_NOTE_NV_CUINFO"
        /*0018*/ 	.short	0x0002
        /*001a*/ 	.short	0x0064
        /*001c*/ 	.short	0x0082
	.zero		2


//--------------------- .nv.info                  --------------------------
	.section	.nv.info,"",@"SHT_CUDA_INFO"
	.align	4


	//----- nvinfo : EIATTR_REGCOUNT
	.align		4
        /*0000*/ 	.byte	0x04, 0x2f
        /*0002*/ 	.short	(.L_1 - .L_0)
	.align		4
.L_0:
        /*0004*/ 	.word	index@(_Z7devMainPdPiS_S_S_S_S_S0_S0_S0_S_S_S0_S_)
        /*0008*/ 	.word	0x00000020


	//----- nvinfo : EIATTR_FRAME_SIZE
	.align		4
.L_1:
        /*000c*/ 	.byte	0x04, 0x11
        /*000e*/ 	.short	(.L_3 - .L_2)
	.align		4
.L_2:
        /*0010*/ 	.word	index@($__internal_1_$__cuda_sm20_dsqrt_rn_f64_mediumpath_v1)
        /*0014*/ 	.word	0x00000000


	//----- nvinfo : EIATTR_FRAME_SIZE
	.align		4
.L_3:
        /*0018*/ 	.byte	0x04, 0x11
        /*001a*/ 	.short	(.L_5 - .L_4)
	.align		4
.L_4:
        /*001c*/ 	.word	index@($__internal_0_$__cuda_sm20_div_rn_f64_full)
        /*0020*/ 	.word	0x00000000


	//----- nvinfo : EIATTR_FRAME_SIZE
	.align		4
.L_5:
        /*0024*/ 	.byte	0x04, 0x11
        /*0026*/ 	.short	(.L_7 - .L_6)
	.align		4
.L_6:
        /*0028*/ 	.word	index@(_Z7devMainPdPiS_S_S_S_S_S0_S0_S0_S_S_S0_S_)
        /*002c*/ 	.word	0x00000000


	//----- nvinfo : EIATTR_MIN_STACK_SIZE
	.align		4
.L_7:
        /*0030*/ 	.byte	0x04, 0x12
        /*0032*/ 	.short	(.L_9 - .L_8)
	.align		4
.L_8:
        /*0034*/ 	.word	index@(_Z7devMainPdPiS_S_S_S_S_S0_S0_S0_S_S_S0_S_)
        /*0038*/ 	.word	0x00000000
.L_9:


//--------------------- .nv.compat                --------------------------
	.section	.nv.compat,"",@"SHT_CUDA_COMPAT_INFO"
	.align	4
        /*0000*/ 	.byte	0x02, 0x09, 0x00, 0x00, 0x02, 0x02, 0x01, 0x00, 0x02, 0x05, 0x05, 0x00, 0x03, 0x07, 0x01, 0x01
        /*0010*/ 	.byte	0x02, 0x03, 0x00, 0x00, 0x02, 0x06, 0x01, 0x00, 0x04, 0x0b, 0x08, 0x00, 0x01, 0x00, 0x00, 0x00
        /*0020*/ 	.byte	0x00, 0x00, 0x00, 0x00


//--------------------- .nv.info._Z7devMainPdPiS_S_S_S_S_S0_S0_S0_S_S_S0_S_ --------------------------
	.section	.nv.info._Z7devMainPdPiS_S_S_S_S_S0_S0_S0_S_S_S0_S_,"",@"SHT_CUDA_INFO"
	.sectionflags	@""
	.align	4


	//----- nvinfo : EIATTR_CUDA_API_VERSION
	.align		4
        /*0000*/ 	.byte	0x04, 0x37
        /*0002*/ 	.short	(.L_11 - .L_10)
.L_10:
        /*0004*/ 	.word	0x00000082


	//----- nvinfo : EIATTR_KPARAM_INFO
	.align		4
.L_11:
        /*0008*/ 	.byte	0x04, 0x17
        /*000a*/ 	.short	(.L_13 - .L_12)
.L_12:
        /*000c*/ 	.word	0x00000000
        /*0010*/ 	.short	0x000d
        /*0012*/ 	.short	0x0068
        /*0014*/ 	.byte	0x00, 0xf5, 0x21, 0x00


	//----- nvinfo : EIATTR_KPARAM_INFO
	.align		4
.L_13:
        /*0018*/ 	.byte	0x04, 0x17
        /*001a*/ 	.short	(.L_15 - .L_14)
.L_14:
        /*001c*/ 	.word	0x00000000
        /*0020*/ 	.short	0x000c
        /*0022*/ 	.short	0x0060
        /*0024*/ 	.byte	0x00, 0xf5, 0x21, 0x00


	//----- nvinfo : EIATTR_KPARAM_INFO
	.align		4
.L_15:
        /*0028*/ 	.byte	0x04, 0x17
        /*002a*/ 	.short	(.L_17 - .L_16)
.L_16:
        /*002c*/ 	.word	0x00000000
        /*0030*/ 	.short	0x000b
        /*0032*/ 	.short	0x0058
        /*0034*/ 	.byte	0x00, 0xf5, 0x21, 0x00


	//----- nvinfo : EIATTR_KPARAM_INFO
	.align		4
.L_17:
        /*0038*/ 	.byte	0x04, 0x17
        /*003a*/ 	.short	(.L_19 - .L_18)
.L_18:
        /*003c*/ 	.word	0x00000000
        /*0040*/ 	.short	0x000a
        /*0042*/ 	.short	0x0050
        /*0044*/ 	.byte	0x00, 0xf5, 0x21, 0x00


	//----- nvinfo : EIATTR_KPARAM_INFO
	.align		4
.L_19:
        /*0048*/ 	.byte	0x04, 0x17
        /*004a*/ 	.short	(.L_21 - .L_20)
.L_20:
        /*004c*/ 	.word	0x00000000
        /*0050*/ 	.short	0x0009
        /*0052*/ 	.short	0x0048
        /*0054*/ 	.byte	0x00, 0xf5, 0x21, 0x00


	//----- nvinfo : EIATTR_KPARAM_INFO
	.align		4
.L_21:
        /*0058*/ 	.byte	0x04, 0x17
        /*005a*/ 	.short	(.L_23 - .L_22)
.L_22:
        /*005c*/ 	.word	0x00000000
        /*0060*/ 	.short	0x0008
        /*0062*/ 	.short	0x0040
        /*0064*/ 	.byte	0x00, 0xf5, 0x21, 0x00


	//----- nvinfo : EIATTR_KPARAM_INFO
	.align		4
.L_23:
        /*0068*/ 	.byte	0x04, 0x17
        /*006a*/ 	.short	(.L_25 - .L_24)
.L_24:
        /*006c*/ 	.word	0x00000000
        /*0070*/ 	.short	0x0007
        /*0072*/ 	.short	0x0038
        /*0074*/ 	.byte	0x00, 0xf5, 0x21, 0x00


	//----- nvinfo : EIATTR_KPARAM_INFO
	.align		4
.L_25:
        /*0078*/ 	.byte	0x04, 0x17
        /*007a*/ 	.short	(.L_27 - .L_26)
.L_26:
        /*007c*/ 	.word	0x00000000
        /*0080*/ 	.short	0x0006
        /*0082*/ 	.short	0x0030
        /*0084*/ 	.byte	0x00, 0xf5, 0x21, 0x00


	//----- nvinfo : EIATTR_KPARAM_INFO
	.align		4
.L_27:
        /*0088*/ 	.byte	0x04, 0x17
        /*008a*/ 	.short	(.L_29 - .L_28)
.L_28:
        /*008c*/ 	.word	0x00000000
        /*0090*/ 	.short	0x0005
        /*0092*/ 	.short	0x0028
        /*0094*/ 	.byte	0x00, 0xf5, 0x21, 0x00


	//----- nvinfo : EIATTR_KPARAM_INFO
	.align		4
.L_29:
        /*0098*/ 	.byte	0x04, 0x17
        /*009a*/ 	.short	(.L_31 - .L_30)
.L_30:
        /*009c*/ 	.word	0x00000000
        /*00a0*/ 	.short	0x0004
        /*00a2*/ 	.short	0x0020
        /*00a4*/ 	.byte	0x00, 0xf5, 0x21, 0x00


	//----- nvinfo : EIATTR_KPARAM_INFO
	.align		4
.L_31:
        /*00a8*/ 	.byte	0x04, 0x17
        /*00aa*/ 	.short	(.L_33 - .L_32)
.L_32:
        /*00ac*/ 	.word	0x00000000
        /*00b0*/ 	.short	0x0003
        /*00b2*/ 	.short	0x0018
        /*00b4*/ 	.byte	0x00, 0xf5, 0x21, 0x00


	//----- nvinfo : EIATTR_KPARAM_INFO
	.align		4
.L_33:
        /*00b8*/ 	.byte	0x04, 0x17
        /*00ba*/ 	.short	(.L_35 - .L_34)
.L_34:
        /*00bc*/ 	.word	0x00000000
        /*00c0*/ 	.short	0x0002
        /*00c2*/ 	.short	0x0010
        /*00c4*/ 	.byte	0x00, 0xf5, 0x21, 0x00


	//----- nvinfo : EIATTR_KPARAM_INFO
	.align		4
.L_35:
        /*00c8*/ 	.byte	0x04, 0x17
        /*00ca*/ 	.short	(.L_37 - .L_36)
.L_36:
        /*00cc*/ 	.word	0x00000000
        /*00d0*/ 	.short	0x0001
        /*00d2*/ 	.short	0x0008
        /*00d4*/ 	.byte	0x00, 0xf5, 0x21, 0x00


	//----- nvinfo : EIATTR_KPARAM_INFO
	.align		4
.L_37:
        /*00d8*/ 	.byte	0x04, 0x17
        /*00da*/ 	.short	(.L_39 - .L_38)
.L_38:
        /*00dc*/ 	.word	0x00000000
        /*00e0*/ 	.short	0x0000
        /*00e2*/ 	.short	0x0000
        /*00e4*/ 	.byte	0x00, 0xf5, 0x21, 0x00


	//----- nvinfo : EIATTR_SPARSE_MMA_MASK
	.align		4
.L_39:
        /*00e8*/ 	.byte	0x03, 0x50
        /*00ea*/ 	.short	0x0000


	//----- nvinfo : EIATTR_MAXREG_COUNT
	.align		4
        /*00ec*/ 	.byte	0x03, 0x1b
        /*00ee*/ 	.short	0x00ff


	//----- nvinfo : EIATTR_NUM_BARRIERS
	.align		4
        /*00f0*/ 	.byte	0x02, 0x4c
        /*00f2*/ 	.byte	0x01
	.zero		1


	//----- nvinfo : EIATTR_MERCURY_ISA_VERSION
	.align		4
        /*00f4*/ 	.byte	0x03, 0x5f
        /*00f6*/ 	.short	0x0101


	//----- nvinfo : EIATTR_VRC_CTA_INIT_COUNT
	.align		4
        /*00f8*/ 	.byte	0x02, 0x4a
	.zero		1
	.zero		1


	//----- nvinfo : EIATTR_EXIT_INSTR_OFFSETS
	.align		4
        /*00fc*/ 	.byte	0x04, 0x1c
        /*00fe*/ 	.short	(.L_41 - .L_40)


	//   ....[0]....
.L_40:
        /*0100*/ 	.word	0x00000b20


	//   ....[1]....
        /*0104*/ 	.word	0x00000bc0


	//   ....[2]....
        /*0108*/ 	.word	0x00003750


	//----- nvinfo : EIATTR_CRS_STACK_SIZE
	.align		4
.L_41:
        /*010c*/ 	.byte	0x04, 0x1e
        /*010e*/ 	.short	(.L_43 - .L_42)
.L_42:
        /*0110*/ 	.word	0x00000000


	//----- nvinfo : EIATTR_CBANK_PARAM_SIZE
	.align		4
.L_43:
        /*0114*/ 	.byte	0x03, 0x19
        /*0116*/ 	.short	0x0070


	//----- nvinfo : EIATTR_PARAM_CBANK
	.align		4
        /*0118*/ 	.byte	0x04, 0x0a
        /*011a*/ 	.short	(.L_45 - .L_44)
	.align		4
.L_44:
        /*011c*/ 	.word	index@(.nv.constant0._Z7devMainPdPiS_S_S_S_S_S0_S0_S0_S_S_S0_S_)
        /*0120*/ 	.short	0x0380
        /*0122*/ 	.short	0x0070


	//----- nvinfo : EIATTR_SW_WAR
	.align		4
.L_45:
        /*0124*/ 	.byte	0x04, 0x36
        /*0126*/ 	.short	(.L_47 - .L_46)
.L_46:
        /*0128*/ 	.word	0x00000008
.L_47:


//--------------------- .nv.callgraph             --------------------------
	.section	.nv.callgraph,"",@"SHT_CUDA_CALLGRAPH"
	.align	4
	.sectionentsize	8
	.align		4
        /*0000*/ 	.word	0x00000000
	.align		4
        /*0004*/ 	.word	0xffffffff
	.align		4
        /*0008*/ 	.word	0x00000000
	.align		4
        /*000c*/ 	.word	0xfffffffe
	.align		4
        /*0010*/ 	.word	0x00000000
	.align		4
        /*0014*/ 	.word	0xfffffffd
	.align		4
        /*0018*/ 	.word	0x00000000
	.align		4
        /*001c*/ 	.word	0xfffffffc


//--------------------- .text._Z7devMainPdPiS_S_S_S_S_S0_S0_S0_S_S_S0_S_ --------------------------
	.section	.text._Z7devMainPdPiS_S_S_S_S_S0_S0_S0_S_S_S0_S_,"ax",@progbits
	.align	128
        .global         _Z7devMainPdPiS_S_S_S_S_S0_S0_S0_S_S_S0_S_
        .type           _Z7devMainPdPiS_S_S_S_S_S0_S0_S0_S_S_S0_S_,@function
        .size           _Z7devMainPdPiS_S_S_S_S_S0_S0_S0_S_S_S0_S_,(.L_x_65 - _Z7devMainPdPiS_S_S_S_S_S0_S0_S0_S_S_S0_S_)
        .other          _Z7devMainPdPiS_S_S_S_S_S0_S0_S0_S_S_S0_S_,@"STO_CUDA_ENTRY STV_DEFAULT"
_Z7devMainPdPiS_S_S_S_S_S0_S0_S0_S_S_S0_S_:
.text._Z7devMainPdPiS_S_S_S_S_S0_S0_S0_S_S_S0_S_:
[----:B------:R-:W-:Y:S08]  /*0000*/  LDC R1, c[0x0][0x37c] ;  /* 0x0000df00ff017b82 */ /* 0x000ff00000000800 */
[----:B------:R-:W0:Y:S01]  /*0010*/  LDC.64 R4, c[0x0][0x3e0] ;  /* 0x0000f800ff047b82 */ /* 0x000e220000000a00 */
[----:B------:R-:W0:Y:S02]  /*0020*/  LDCU.64 UR12, c[0x0][0x358] ;  /* 0x00006b00ff0c77ac */ /* 0x000e240008000a00 */
[----:B0-----:R-:W2:Y:S05]  /*0030*/  LDG.E R5, desc[UR12][R4.64] ;  /* 0x0000000c04057981 */ /* 0x001eaa000c1e1900 */
[----:B------:R-:W0:Y:S02]  /*0040*/  LDC.64 R2, c[0x0][0x3b8] ;  /* 0x0000ee00ff027b82 */ /* 0x000e240000000a00 */
[----:B0-----:R-:W3:Y:S06]  /*0050*/  LDG.E R2, desc[UR12][R2.64] ;  /* 0x0000000c02027981 */ /* 0x001eec000c1e1900 */
[----:B------:R-:W0:Y:S02]  /*0060*/  LDC.64 R6, c[0x0][0x3c0] ;  /* 0x0000f000ff067b82 */ /* 0x000e240000000a00 */
[----:B0-----:R0:W4:Y:S06]  /*0070*/  LDG.E R6, desc[UR12][R6.64] ;  /* 0x0000000c06067981 */ /* 0x00112c000c1e1900 */
[----:B------:R-:W1:Y:S01]  /*0080*/  S2UR UR14, SR_CTAID.X ;  /* 0x00000000000e79c3 */ /* 0x000e620000002500 */
[----:B--2---:R-:W-:-:S02]  /*0090*/  IABS R11, R5 ;  /* 0x00000005000b7213 */ /* 0x004fc40000000000 */
[----:B0-----:R-:W-:Y:S02]  /*00a0*/  IABS R7, R5 ;  /* 0x0000000500077213 */ /* 0x001fe40000000000 */
[----:B------:R-:W0:Y:S08]  /*00b0*/  I2F.RP R0, R11 ;  /* 0x0000000b00007306 */ /* 0x000e300000209400 */
[----:B0-----:R-:W0:Y:S02]  /*00c0*/  MUFU.RCP R0, R0 ;  /* 0x0000000000007308 */ /* 0x001e240000001000 */
[----:B0-----:R-:W-:Y:S01]  /*00d0*/  VIADD R8, R0, 0xffffffe ;  /* 0x0ffffffe00087836 */ /* 0x001fe20000000000 */
[----:B------:R-:W-:-:S05]  /*00e0*/  IADD3 R0, PT, PT, RZ, -R7, RZ ;  /* 0x80000007ff007210 */ /* 0x000fca0007ffe0ff */
[----:B------:R0:W2:Y:S02]  /*00f0*/  F2I.FTZ.U32.TRUNC.NTZ R9, R8 ;  /* 0x0000000800097305 */ /* 0x0000a4000021f000 */
[----:B0-----:R-:W-:Y:S02]  /*0100*/  IMAD.MOV.U32 R8, RZ, RZ, RZ ;  /* 0x000000ffff087224 */ /* 0x001fe400078e00ff */
[----:B--2---:R-:W-:-:S04]  /*0110*/  IMAD.MOV R4, RZ, RZ, -R9 ;  /* 0x000000ffff047224 */ /* 0x004fc800078e0a09 */
[----:B------:R-:W-:Y:S01]  /*0120*/  IMAD R3, R4, R11, RZ ;  /* 0x0000000b04037224 */ /* 0x000fe200078e02ff */
[----:B---3--:R-:W-:Y:S02]  /*0130*/  IABS R4, R2 ;  /* 0x0000000200047213 */ /* 0x008fe40000000000 */
[----:B------:R-:W-:Y:S01]  /*0140*/  LOP3.LUT R2, R2, R5, RZ, 0x3c, !PT ;  /* 0x0000000502027212 */ /* 0x000fe200078e3cff */
[----:B------:R-:W-:-:S03]  /*0150*/  IMAD.HI.U32 R9, R9, R3, R8 ;  /* 0x0000000309097227 */ /* 0x000fc600078e0008 */
[----:B------:R-:W-:-:S03]  /*0160*/  ISETP.GE.AND P0, PT, R2, RZ, PT ;  /* 0x000000ff0200720c */ /* 0x000fc60003f06270 */
[----:B------:R-:W-:-:S04]  /*0170*/  IMAD.HI.U32 R9, R9, R4, RZ ;  /* 0x0000000409097227 */ /* 0x000fc800078e00ff */
[----:B------:R-:W-:-:S05]  /*0180*/  IMAD R0, R9, R0, R4 ;  /* 0x0000000009007224 */ /* 0x000fca00078e0204 */
[----:B------:R-:W-:-:S13]  /*0190*/  ISETP.GT.U32.AND P2, PT, R11, R0, PT ;  /* 0x000000000b00720c */ /* 0x000fda0003f44070 */
[----:B------:R-:W-:Y:S02]  /*01a0*/  @!P2 IMAD.IADD R0, R0, 0x1, -R11 ;  /* 0x000000010000a824 */ /* 0x000fe400078e0a0b */
[----:B------:R-:W-:Y:S01]  /*01b0*/  @!P2 VIADD R9, R9, 0x1 ;  /* 0x000000010909a836 */ /* 0x000fe20000000000 */
[----:B------:R-:W-:Y:S02]  /*01c0*/  ISETP.NE.AND P2, PT, R5, RZ, PT ;  /* 0x000000ff0500720c */ /* 0x000fe40003f45270 */
[----:B------:R-:W-:-:S13]  /*01d0*/  ISETP.GE.U32.AND P1, PT, R0, R11, PT ;  /* 0x0000000b0000720c */ /* 0x000fda0003f26070 */
[----:B------:R-:W-:Y:S01]  /*01e0*/  @P1 VIADD R9, R9, 0x1 ;  /* 0x0000000109091836 */ /* 0x000fe20000000000 */
[----:B----4-:R-:W-:-:S04]  /*01f0*/  ISETP.GE.AND P1, PT, R6, 0x1, PT ;  /* 0x000000010600780c */ /* 0x010fc80003f26270 */
[----:B------:R-:W-:-:S05]  /*0200*/  MOV R2, R9 ;  /* 0x0000000900027202 */ /* 0x000fca0000000f00 */
[----:B------:R-:W-:Y:S01]  /*0210*/  @!P0 IMAD.MOV R2, RZ, RZ, -R2 ;  /* 0x000000ffff028224 */ /* 0x000fe200078e0a02 */
[----:B------:R-:W-:-:S03]  /*0220*/  @!P2 LOP3.LUT R2, RZ, R5, RZ, 0x33, !PT ;  /* 0x00000005ff02a212 */ /* 0x000fc600078e33ff */
[----:B-1----:R-:W-:Y:S05]  /*0230*/  @!P1 BRA `(.L_x_0) ;  /* 0x0000000800149947 */ /* 0x002fea0003800000 */
[C---:B------:R-:W-:Y:S01]  /*0240*/  ISETP.GE.U32.AND P0, PT, R6.reuse, 0x4, PT ;  /* 0x000000040600780c */ /* 0x040fe20003f06070 */
[C---:B------:R-:W-:Y:S01]  /*0250*/  IMAD R0, R6.reuse, UR14, RZ ;  /* 0x0000000e06007c24 */ /* 0x040fe2000f8e02ff */
[----:B------:R-:W-:Y:S01]  /*0260*/  LOP3.LUT R3, R6, 0x3, RZ, 0xc0, !PT ;  /* 0x0000000306037812 */ /* 0x000fe200078ec0ff */
[----:B------:R-:W-:-:S10]  /*0270*/  IMAD.MOV.U32 R5, RZ, RZ, RZ ;  /* 0x000000ffff057224 */ /* 0x000fd400078e00ff */
[----:B------:R-:W-:Y:S05]  /*0280*/  @!P0 BRA `(.L_x_1) ;  /* 0x0000000400c08947 */ /* 0x000fea0003800000 */
[----:B------:R-:W-:Y:S01]  /*0290*/  LOP3.LUT R5, R6, 0x7ffffffc, RZ, 0xc0, !PT ;  /* 0x7ffffffc06057812 */ /* 0x000fe200078ec0ff */
[----:B------:R-:W-:-:S03]  /*02a0*/  IMAD.MOV.U32 R7, RZ, RZ, RZ ;  /* 0x000000ffff077224 */ /* 0x000fc600078e00ff */
[----:B------:R-:W-:-:S13]  /*02b0*/  ISETP.GT.AND P0, PT, R5, RZ, PT ;  /* 0x000000ff0500720c */ /* 0x000fda0003f04270 */
[----:B------:R-:W-:Y:S05]  /*02c0*/  @!P0 BRA `(.L_x_2) ;  /* 0x0000000400688947 */ /* 0x000fea0003800000 */
[----:B------:R-:W-:Y:S02]  /*02d0*/  IADD3 R4, PT, PT, R5, -R7, RZ ;  /* 0x8000000705047210 */ /* 0x000fe40007ffe0ff */
[----:B------:R-:W-:Y:S02]  /*02e0*/  PLOP3.LUT P0, PT, PT, PT, PT, 0x80, 0x8 ;  /* 0x000000000008781c */ /* 0x000fe40003f0f070 */
[----:B------:R-:W-:-:S13]  /*02f0*/  ISETP.GT.AND P1, PT, R4, 0xc, PT ;  /* 0x0000000c0400780c */ /* 0x000fda0003f24270 */
[----:B------:R-:W-:Y:S05]  /*0300*/  @!P1 BRA `(.L_x_3) ;  /* 0x0000000000d49947 */ /* 0x000fea0003800000 */
[----:B------:R-:W0:Y:S01]  /*0310*/  S2R R9, SR_CgaCtaId ;  /* 0x0000000000097919 */ /* 0x000e220000008800 */
[----:B------:R-:W-:Y:S01]  /*0320*/  MOV R4, 0x400 ;  /* 0x0000040000047802 */ /* 0x000fe20000000f00 */
[----:B------:R-:W-:Y:S01]  /*0330*/  VIADD R6, R5, 0xfffffff4 ;  /* 0xfffffff405067836 */ /* 0x000fe20000000000 */
[----:B------:R-:W-:Y:S02]  /*0340*/  PLOP3.LUT P0, PT, PT, PT, PT, 0x8, 0x80 ;  /* 0x000000000080781c */ /* 0x000fe40003f0e170 */
[----:B0-----:R-:W-:-:S11]  /*0350*/  LEA R4, R9, R4, 0x18 ;  /* 0x0000000409047211 */ /* 0x001fd600078ec0ff */
.L_x_4:
[----:B0-----:R-:W0:Y:S01]  /*0360*/  LDC.64 R22, c[0x0][0x390] ;  /* 0x0000e400ff167b82 */ /* 0x001e220000000a00 */
[----:B------:R-:W-:-:S04]  /*0370*/  IMAD.IADD R11, R0, 0x1, R7 ;  /* 0x00000001000b7824 */ /* 0x000fc800078e0207 */
[----:B0-----:R-:W-:-:S05]  /*0380*/  IMAD.WIDE.U32 R14, R11, 0x8, R22 ;  /* 0x000000080b0e7825 */ /* 0x001fca00078e0016 */
[----:B------:R-:W2:Y:S01]  /*0390*/  LDG.E.64 R8, desc[UR12][R14.64] ;  /* 0x0000000c0e087981 */ /* 0x000ea2000c1e1b00 */
[C---:B------:R-:W-:Y:S01]  /*03a0*/  IADD3 R29, PT, PT, R0.reuse, 0x4, R7 ;  /* 0x00000004001d7810 */ /* 0x040fe20007ffe007 */
[----:B------:R-:W-:Y:S02]  /*03b0*/  IMAD R28, R11, 0x8, R4 ;  /* 0x000000080b1c7824 */ /* 0x000fe400078e0204 */
[----:B------:R-:W3:Y:S02]  /*03c0*/  LDG.E.64 R16, desc[UR12][R14.64+0x8] ;  /* 0x0000080c0e107981 */ /* 0x000ee4000c1e1b00 */
[----:B------:R-:W-:Y:S02]  /*03d0*/  IMAD.WIDE.U32 R18, R29, 0x8, R22 ;  /* 0x000000081d127825 */ /* 0x000fe400078e0016 */
[----:B------:R-:W4:Y:S04]  /*03e0*/  LDG.E.64 R20, desc[UR12][R14.64+0x10] ;  /* 0x0000100c0e147981 */ /* 0x000f28000c1e1b00 */
[----:B------:R-:W5:Y:S04]  /*03f0*/  LDG.E.64 R12, desc[UR12][R18.64] ;  /* 0x0000000c120c7981 */ /* 0x000f68000c1e1b00 */
[----:B------:R-:W5:Y:S04]  /*0400*/  LDG.E.64 R24, desc[UR12][R18.64+0x8] ;  /* 0x0000080c12187981 */ /* 0x000f68000c1e1b00 */
[----:B------:R-:W5:Y:S04]  /*0410*/  LDG.E.64 R14, desc[UR12][R14.64+0x18] ;  /* 0x0000180c0e0e7981 */ /* 0x000f68000c1e1b00 */
[----:B------:R-:W5:Y:S04]  /*0420*/  LDG.E.64 R10, desc[UR12][R18.64+0x10] ;  /* 0x0000100c120a7981 */ /* 0x000f68000c1e1b00 */
[----:B--2---:R0:W-:Y:S04]  /*0430*/  STS.64 [R28], R8 ;  /* 0x000000081c007388 */ /* 0x0041e80000000a00 */
[----:B0-----:R-:W2:Y:S01]  /*0440*/  LDG.E.64 R8, desc[UR12][R18.64+0x18] ;  /* 0x0000180c12087981 */ /* 0x001ea2000c1e1b00 */
[----:B------:R-:W-:-:S02]  /*0450*/  IADD3 R27, PT, PT, R0, 0x8, R7 ;  /* 0x00000008001b7810 */ /* 0x000fc40007ffe007 */
[----:B------:R-:W-:Y:S02]  /*0460*/  LEA R26, R29, R4, 0x3 ;  /* 0x000000041d1a7211 */ /* 0x000fe400078e18ff */
[----:B------:R-:W-:Y:S01]  /*0470*/  IADD3 R29, PT, PT, R0, 0xc, R7 ;  /* 0x0000000c001d7810 */ /* 0x000fe20007ffe007 */
[----:B---3--:R0:W-:Y:S04]  /*0480*/  STS.64 [R28+0x8], R16 ;  /* 0x000008101c007388 */ /* 0x0081e80000000a00 */
[----:B----4-:R1:W-:Y:S04]  /*0490*/  STS.64 [R28+0x10], R20 ;  /* 0x000010141c007388 */ /* 0x0103e80000000a00 */
[----:B-----5:R3:W-:Y:S01]  /*04a0*/  STS.64 [R28+0x18], R14 ;  /* 0x0000180e1c007388 */ /* 0x0207e20000000a00 */
[----:B0-----:R-:W-:-:S04]  /*04b0*/  IMAD.WIDE.U32 R16, R27, 0x8, R22 ;  /* 0x000000081b107825 */ /* 0x001fc800078e0016 */
[----:B------:R-:W-:Y:S01]  /*04c0*/  IMAD.WIDE.U32 R22, R29, 0x8, R22 ;  /* 0x000000081d167825 */ /* 0x000fe200078e0016 */
[----:B------:R-:W4:Y:S04]  /*04d0*/  LDG.E.64 R18, desc[UR12][R16.64] ;  /* 0x0000000c10127981 */ /* 0x000f28000c1e1b00 */
[----:B-1----:R-:W5:Y:S04]  /*04e0*/  LDG.E.64 R20, desc[UR12][R16.64+0x10] ;  /* 0x0000100c10147981 */ /* 0x002f68000c1e1b00 */
[----:B------:R0:W-:Y:S04]  /*04f0*/  STS.64 [R26], R12 ;  /* 0x0000000c1a007388 */ /* 0x0001e80000000a00 */
[----:B------:R-:W-:Y:S04]  /*0500*/  STS.64 [R26+0x8], R24 ;  /* 0x000008181a007388 */ /* 0x000fe80000000a00 */
[----:B------:R1:W-:Y:S04]  /*0510*/  STS.64 [R26+0x10], R10 ;  /* 0x0000100a1a007388 */ /* 0x0003e80000000a00 */
[----:B---3--:R-:W3:Y:S04]  /*0520*/  LDG.E.64 R14, desc[UR12][R22.64] ;  /* 0x0000000c160e7981 */ /* 0x008ee8000c1e1b00 */
[----:B0-----:R-:W3:Y:S04]  /*0530*/  LDG.E.64 R12, desc[UR12][R22.64+0x8] ;  /* 0x0000080c160c7981 */ /* 0x001ee8000c1e1b00 */
[----:B-1----:R-:W3:Y:S04]  /*0540*/  LDG.E.64 R10, desc[UR12][R22.64+0x10] ;  /* 0x0000100c160a7981 */ /* 0x002ee8000c1e1b00 */
[----:B------:R-:W3:Y:S04]  /*0550*/  LDG.E.64 R24, desc[UR12][R22.64+0x18] ;  /* 0x0000180c16187981 */ /* 0x000ee8000c1e1b00 */
[----:B--2---:R0:W-:Y:S04]  /*0560*/  STS.64 [R26+0x18], R8 ;  /* 0x000018081a007388 */ /* 0x0041e80000000a00 */
[----:B0-----:R-:W2:Y:S04]  /*0570*/  LDG.E.64 R8, desc[UR12][R16.64+0x8] ;  /* 0x0000080c10087981 */ /* 0x001ea8000c1e1b00 */
[----:B------:R-:W3:Y:S01]  /*0580*/  LDG.E.64 R16, desc[UR12][R16.64+0x18] ;  /* 0x0000180c10107981 */ /* 0x000ee2000c1e1b00 */
[----:B------:R-:W-:-:S02]  /*0590*/  IMAD R27, R27, 0x8, R4 ;  /* 0x000000081b1b7824 */ /* 0x000fc400078e0204 */
[----:B------:R-:W-:Y:S02]  /*05a0*/  IMAD R29, R29, 0x8, R4 ;  /* 0x000000081d1d7824 */ /* 0x000fe400078e0204 */
[----:B------:R-:W-:Y:S01]  /*05b0*/  VIADD R7, R7, 0x10 ;  /* 0x0000001007077836 */ /* 0x000fe20000000000 */
[----:B----4-:R0:W-:Y:S04]  /*05c0*/  STS.64 [R27], R18 ;  /* 0x000000121b007388 */ /* 0x0101e80000000a00 */
[----:B-----5:R0:W-:Y:S01]  /*05d0*/  STS.64 [R27+0x10], R20 ;  /* 0x000010141b007388 */ /* 0x0201e20000000a00 */
[----:B------:R-:W-:-:S03]  /*05e0*/  ISETP.GE.AND P1, PT, R7, R6, PT ;  /* 0x000000060700720c */ /* 0x000fc60003f26270 */
[----:B--2---:R0:W-:Y:S04]  /*05f0*/  STS.64 [R27+0x8], R8 ;  /* 0x000008081b007388 */ /* 0x0041e80000000a00 */
[----:B---3--:R0:W-:Y:S04]  /*0600*/  STS.64 [R27+0x18], R16 ;  /* 0x000018101b007388 */ /* 0x0081e80000000a00 */
[----:B------:R0:W-:Y:S04]  /*0610*/  STS.64 [R29], R14 ;  /* 0x0000000e1d007388 */ /* 0x0001e80000000a00 */
[----:B------:R0:W-:Y:S04]  /*0620*/  STS.64 [R29+0x8], R12 ;  /* 0x0000080c1d007388 */ /* 0x0001e80000000a00 */
[----:B------:R0:W-:Y:S04]  /*0630*/  STS.64 [R29+0x10], R10 ;  /* 0x0000100a1d007388 */ /* 0x0001e80000000a00 */
[----:B------:R0:W-:Y:S01]  /*0640*/  STS.64 [R29+0x18], R24 ;  /* 0x000018181d007388 */ /* 0x0001e20000000a00 */
[----:B------:R-:W-:Y:S05]  /*0650*/  @!P1 BRA `(.L_x_4) ;  /* 0xfffffffc00409947 */ /* 0x000fea000383ffff */
.L_x_3:
[----:B------:R-:W-:-:S04]  /*0660*/  IADD3 R4, PT, PT, R5, -R7, RZ ;  /* 0x8000000705047210 */ /* 0x000fc80007ffe0ff */
[----:B------:R-:W-:-:S13]  /*0670*/  ISETP.GT.AND P1, PT, R4, 0x4, PT ;  /* 0x000000040400780c */ /* 0x000fda0003f24270 */
[----:B------:R-:W-:Y:S05]  /*0680*/  @!P1 BRA `(.L_x_5) ;  /* 0x0000000000709947 */ /* 0x000fea0003800000 */
[----:B------:R-:W0:Y:S01]  /*0690*/  LDC.64 R22, c[0x0][0x390] ;  /* 0x0000e400ff167b82 */ /* 0x000e220000000a00 */
[C-C-:B------:R-:W-:Y:S01]  /*06a0*/  IMAD.IADD R6, R0.reuse, 0x1, R7.reuse ;  /* 0x0000000100067824 */ /* 0x140fe200078e0207 */
[----:B------:R-:W-:-:S03]  /*06b0*/  IADD3 R4, PT, PT, R0, 0x4, R7 ;  /* 0x0000000400047810 */ /* 0x000fc60007ffe007 */
[----:B0-----:R-:W-:-:S04]  /*06c0*/  IMAD.WIDE.U32 R26, R6, 0x8, R22 ;  /* 0x00000008061a7825 */ /* 0x001fc800078e0016 */
[----:B------:R-:W-:Y:S01]  /*06d0*/  IMAD.WIDE.U32 R22, R4, 0x8, R22 ;  /* 0x0000000804167825 */ /* 0x000fe200078e0016 */
[----:B------:R-:W2:Y:S04]  /*06e0*/  LDG.E.64 R8, desc[UR12][R26.64] ;  /* 0x0000000c1a087981 */ /* 0x000ea8000c1e1b00 */
[----:B------:R-:W3:Y:S04]  /*06f0*/  LDG.E.64 R10, desc[UR12][R26.64+0x8] ;  /* 0x0000080c1a0a7981 */ /* 0x000ee8000c1e1b00 */
[----:B------:R-:W4:Y:S04]  /*0700*/  LDG.E.64 R12, desc[UR12][R26.64+0x10] ;  /* 0x0000100c1a0c7981 */ /* 0x000f28000c1e1b00 */
[----:B------:R-:W5:Y:S04]  /*0710*/  LDG.E.64 R14, desc[UR12][R26.64+0x18] ;  /* 0x0000180c1a0e7981 */ /* 0x000f68000c1e1b00 */
[----:B------:R-:W5:Y:S04]  /*0720*/  LDG.E.64 R16, desc[UR12][R22.64] ;  /* 0x0000000c16107981 */ /* 0x000f68000c1e1b00 */
[----:B------:R-:W5:Y:S04]  /*0730*/  LDG.E.64 R18, desc[UR12][R22.64+0x8] ;  /* 0x0000080c16127981 */ /* 0x000f68000c1e1b00 */
[----:B------:R-:W5:Y:S04]  /*0740*/  LDG.E.64 R20, desc[UR12][R22.64+0x10] ;  /* 0x0000100c16147981 */ /* 0x000f68000c1e1b00 */
[----:B------:R-:W5:Y:S01]  /*0750*/  LDG.E.64 R24, desc[UR12][R22.64+0x18] ;  /* 0x0000180c16187981 */ /* 0x000f62000c1e1b00 */
[----:B------:R-:W-:-:S02]  /*0760*/  MOV R28, 0x400 ;  /* 0x00000400001c7802 */ /* 0x000fc40000000f00 */
[----:B------:R-:W-:Y:S01]  /*0770*/  PLOP3.LUT P0, PT, PT, PT, PT, 0x8, 0x80 ;  /* 0x000000000080781c */ /* 0x000fe20003f0e170 */
[----:B------:R-:W0:Y:S01]  /*0780*/  S2R R29, SR_CgaCtaId ;  /* 0x00000000001d7919 */ /* 0x000e220000008800 */
[----:B------:R-:W-:Y:S02]  /*0790*/  IADD3 R7, PT, PT, R7, 0x8, RZ ;  /* 0x0000000807077810 */ /* 0x000fe40007ffe0ff */
[----:B0-----:R-:W-:-:S05]  /*07a0*/  LEA R28, R29, R28, 0x18 ;  /* 0x0000001c1d1c7211 */ /* 0x001fca00078ec0ff */
[--C-:B------:R-:W-:Y:S02]  /*07b0*/  IMAD R29, R6, 0x8, R28.reuse ;  /* 0x00000008061d7824 */ /* 0x100fe400078e021c */
[----:B------:R-:W-:-:S03]  /*07c0*/  IMAD R4, R4, 0x8, R28 ;  /* 0x0000000804047824 */ /* 0x000fc600078e021c */
[----:B--2---:R1:W-:Y:S04]  /*07d0*/  STS.64 [R29], R8 ;  /* 0x000000081d007388 */ /* 0x0043e80000000a00 */
[----:B---3--:R1:W-:Y:S04]  /*07e0*/  STS.64 [R29+0x8], R10 ;  /* 0x0000080a1d007388 */ /* 0x0083e80000000a00 */
[----:B----4-:R1:W-:Y:S04]  /*07f0*/  STS.64 [R29+0x10], R12 ;  /* 0x0000100c1d007388 */ /* 0x0103e80000000a00 */
[----:B-----5:R1:W-:Y:S04]  /*0800*/  STS.64 [R29+0x18], R14 ;  /* 0x0000180e1d007388 */ /* 0x0203e80000000a00 */
[----:B------:R1:W-:Y:S04]  /*0810*/  STS.64 [R4], R16 ;  /* 0x0000001004007388 */ /* 0x0003e80000000a00 */
[----:B------:R1:W-:Y:S04]  /*0820*/  STS.64 [R4+0x8], R18 ;  /* 0x0000081204007388 */ /* 0x0003e80000000a00 */
[----:B------:R1:W-:Y:S04]  /*0830*/  STS.64 [R4+0x10], R20 ;  /* 0x0000101404007388 */ /* 0x0003e80000000a00 */
[----:B------:R1:W-:Y:S02]  /*0840*/  STS.64 [R4+0x18], R24 ;  /* 0x0000181804007388 */ /* 0x0003e40000000a00 */
.L_x_5:
[----:B------:R-:W-:-:S13]  /*0850*/  ISETP.NE.OR P0, PT, R7, R5, P0 ;  /* 0x000000050700720c */ /* 0x000fda0000705670 */
[----:B------:R-:W-:Y:S05]  /*0860*/  @!P0 BRA `(.L_x_1) ;  /* 0x0000000000488947 */ /* 0x000fea0003800000 */
.L_x_2:
[----:B01----:R-:W0:Y:S01]  /*0870*/  S2R R9, SR_CgaCtaId ;  /* 0x0000000000097919 */ /* 0x003e220000008800 */
[----:B------:R-:W-:-:S04]  /*0880*/  MOV R4, 0x400 ;  /* 0x0000040000047802 */ /* 0x000fc80000000f00 */
[----:B0-----:R-:W-:-:S07]  /*0890*/  LEA R4, R9, R4, 0x18 ;  /* 0x0000000409047211 */ /* 0x001fce00078ec0ff */
.L_x_6:
[----:B--2---:R-:W0:Y:S01]  /*08a0*/  LDC.64 R8, c[0x0][0x390] ;  /* 0x0000e400ff087b82 */ /* 0x004e220000000a00 */
[----:B------:R-:W-:-:S04]  /*08b0*/  IMAD.IADD R19, R0, 0x1, R7 ;  /* 0x0000000100137824 */ /* 0x000fc800078e0207 */
[----:B0-----:R-:W-:-:S05]  /*08c0*/  IMAD.WIDE.U32 R16, R19, 0x8, R8 ;  /* 0x0000000813107825 */ /* 0x001fca00078e0008 */
[----:B------:R-:W2:Y:S04]  /*08d0*/  LDG.E.64 R8, desc[UR12][R16.64] ;  /* 0x0000000c10087981 */ /* 0x000ea8000c1e1b00 */
[----:B------:R-:W3:Y:S04]  /*08e0*/  LDG.E.64 R10, desc[UR12][R16.64+0x8] ;  /* 0x0000080c100a7981 */ /* 0x000ee8000c1e1b00 */
[----:B------:R-:W4:Y:S04]  /*08f0*/  LDG.E.64 R12, desc[UR12][R16.64+0x10] ;  /* 0x0000100c100c7981 */ /* 0x000f28000c1e1b00 */
[----:B------:R-:W5:Y:S01]  /*0900*/  LDG.E.64 R14, desc[UR12][R16.64+0x18] ;  /* 0x0000180c100e7981 */ /* 0x000f62000c1e1b00 */
[----:B------:R-:W-:-:S02]  /*0910*/  IMAD R19, R19, 0x8, R4 ;  /* 0x0000000813137824 */ /* 0x000fc400078e0204 */
[----:B------:R-:W-:-:S05]  /*0920*/  VIADD R7, R7, 0x4 ;  /* 0x0000000407077836 */ /* 0x000fca0000000000 */
[----:B------:R-:W-:Y:S01]  /*0930*/  ISETP.NE.AND P0, PT, R7, R5, PT ;  /* 0x000000050700720c */ /* 0x000fe20003f05270 */
[----:B--2---:R2:W-:Y:S04]  /*0940*/  STS.64 [R19], R8 ;  /* 0x0000000813007388 */ /* 0x0045e80000000a00 */
[----:B---3--:R2:W-:Y:S04]  /*0950*/  STS.64 [R19+0x8], R10 ;  /* 0x0000080a13007388 */ /* 0x0085e80000000a00 */
[----:B----4-:R2:W-:Y:S04]  /*0960*/  STS.64 [R19+0x10], R12 ;  /* 0x0000100c13007388 */ /* 0x0105e80000000a00 */
[----:B-----5:R2:W-:Y:S01]  /*0970*/  STS.64 [R19+0x18], R14 ;  /* 0x0000180e13007388 */ /* 0x0205e20000000a00 */
[----:B------:R-:W-:Y:S05]  /*0980*/  @P0 BRA `(.L_x_6) ;  /* 0xfffffffc00c40947 */ /* 0x000fea000383ffff */
.L_x_1:
[----:B------:R-:W-:-:S13]  /*0990*/  ISETP.NE.AND P0, PT, R3, RZ, PT ;  /* 0x000000ff0300720c */ /* 0x000fda0003f05270 */
[----:B------:R-:W-:Y:S05]  /*09a0*/  @!P0 BRA `(.L_x_0) ;  /* 0x0000000000388947 */ /* 0x000fea0003800000 */
[----:B------:R-:W3:Y:S01]  /*09b0*/  S2UR UR5, SR_CgaCtaId ;  /* 0x00000000000579c3 */ /* 0x000ee20000008800 */
[----:B------:R-:W-:-:S07]  /*09c0*/  UMOV UR4, 0x400 ;  /* 0x0000040000047882 */ /* 0x000fce0000000000 */
[----:B012---:R-:W0:Y:S01]  /*09d0*/  LDC.64 R8, c[0x0][0x390] ;  /* 0x0000e400ff087b82 */ /* 0x007e220000000a00 */
[----:B---3--:R-:W-:-:S03]  /*09e0*/  ULEA UR5, UR5, UR4, 0x18 ;  /* 0x0000000405057291 */ /* 0x008fc6000f8ec0ff */
[----:B------:R-:W-:-:S09]  /*09f0*/  UMOV UR4, URZ ;  /* 0x000000ff00047c82 */ /* 0x000fd20008000000 */
.L_x_7:
[----:B---3--:R-:W-:-:S05]  /*0a00*/  IADD3 R11, PT, PT, R0, R5, RZ ;  /* 0x00000005000b7210 */ /* 0x008fca0007ffe0ff */
[----:B0-----:R-:W-:-:S06]  /*0a10*/  IMAD.WIDE R6, R11, 0x8, R8 ;  /* 0x000000080b067825 */ /* 0x001fcc00078e0208 */
[----:B------:R-:W2:Y:S01]  /*0a20*/  LDG.E.64 R6, desc[UR12][R6.64] ;  /* 0x0000000c06067981 */ /* 0x000ea2000c1e1b00 */
[----:B------:R-:W-:Y:S01]  /*0a30*/  LEA R11, R11, UR5, 0x3 ;  /* 0x000000050b0b7c11 */ /* 0x000fe2000f8e18ff */
[----:B------:R-:W-:Y:S01]  /*0a40*/  UIADD3 UR4, UPT, UPT, UR4, 0x1, URZ ;  /* 0x0000000104047890 */ /* 0x000fe2000fffe0ff */
[----:B------:R-:W-:-:S05]  /*0a50*/  VIADD R5, R5, 0x1 ;  /* 0x0000000105057836 */ /* 0x000fca0000000000 */
[----:B------:R-:W-:Y:S01]  /*0a60*/  ISETP.NE.AND P0, PT, R3, UR4, PT ;  /* 0x0000000403007c0c */ /* 0x000fe2000bf05270 */
[----:B--2---:R3:W-:-:S12]  /*0a70*/  STS.64 [R11], R6 ;  /* 0x000000060b007388 */ /* 0x0047d80000000a00 */
[----:B------:R-:W-:Y:S05]  /*0a80*/  @P0 BRA `(.L_x_7) ;  /* 0xfffffffc00dc0947 */ /* 0x000fea000383ffff */
.L_x_0:
[----:B------:R-:W4:Y:S01]  /*0a90*/  LDCU.128 UR8, c[0x0][0x380] ;  /* 0x00007000ff0877ac */ /* 0x000f220008000c00 */
[----:B---3--:R-:W3:Y:S08]  /*0aa0*/  LDC.64 R6, c[0x0][0x3a8] ;  /* 0x0000ea00ff067b82 */ /* 0x008ef00000000a00 */
[----:B------:R-:W-:Y:S01]  /*0ab0*/  BAR.SYNC.DEFER_BLOCKING 0x0 ;  /* 0x0000000000007b1d */ /* 0x000fe20000010000 */
[----:B----4-:R-:W-:-:S06]  /*0ac0*/  UIMAD.WIDE.U32 UR6, UR14, 0x8, UR8 ;  /* 0x000000080e0678a5 */ /* 0x010fcc000f8e0008 */
[----:B-1----:R-:W-:Y:S02]  /*0ad0*/  IMAD.U32 R4, RZ, RZ, UR6 ;  /* 0x00000006ff047e24 */ /* 0x002fe4000f8e00ff */
[----:B------:R-:W-:Y:S01]  /*0ae0*/  IMAD.U32 R5, RZ, RZ, UR7 ;  /* 0x00000007ff057e24 */ /* 0x000fe2000f8e00ff */
[----:B---3--:R-:W3:Y:S05]  /*0af0*/  LDG.E.64 R6, desc[UR12][R6.64] ;  /* 0x0000000c06067981 */ /* 0x008eea000c1e1b00 */
[----:B------:R-:W3:Y:S02]  /*0b00*/  LDG.E.64 R4, desc[UR12][R4.64] ;  /* 0x0000000c04047981 */ /* 0x000ee4000c1e1b00 */
[----:B---3--:R-:W-:-:S14]  /*0b10*/  DSETP.GT.AND P0, PT, R4, R6, PT ;  /* 0x000000060400722a */ /* 0x008fdc0003f04000 */
[----:B------:R-:W-:Y:S05]  /*0b20*/  @!P0 EXIT ;  /* 0x000000000000894d */ /* 0x000fea0003800000 */
[----:B------:R-:W1:Y:S01]  /*0b30*/  S2R R3, SR_TID.X ;  /* 0x0000000000037919 */ /* 0x000e620000002100 */
[----:B------:R-:W3:Y:S01]  /*0b40*/  LDCU.64 UR8, c[0x0][0x3e8] ;  /* 0x00007d00ff0877ac */ /* 0x000ee20008000a00 */
[----:B------:R-:W-:Y:S02]  /*0b50*/  UIMAD.WIDE.U32 UR4, UR14, 0x4, UR10 ;  /* 0x000000040e0478a5 */ /* 0x000fe4000f8e000a */
[----:B---3--:R-:W-:Y:S01]  /*0b60*/  UIMAD.WIDE.U32 UR8, UR14, 0x8, UR8 ;  /* 0x000000080e0878a5 */ /* 0x008fe2000f8e0008 */
[----:B-1----:R-:W-:-:S11]  /*0b70*/  IMAD R5, R2, R3, RZ ;  /* 0x0000000302057224 */ /* 0x002fd600078e02ff */
.L_x_53:
[----:B------:R-:W-:Y:S01]  /*0b80*/  MOV R6, UR4 ;  /* 0x0000000400067c02 */ /* 0x000fe20008000f00 */
[----:B------:R-:W-:-:S05]  /*0b90*/  IMAD.U32 R7, RZ, RZ, UR5 ;  /* 0x00000005ff077e24 */ /* 0x000fca000f8e00ff */
[----:B------:R-:W3:Y:S02]  /*0ba0*/  LDG.E R6, desc[UR12][R6.64] ;  /* 0x0000000c06067981 */ /* 0x000ee4000c1e1900 */
[----:B---3--:R-:W-:-:S13]  /*0bb0*/  ISETP.GT.AND P0, PT, R6, 0xe, PT ;  /* 0x0000000e0600780c */ /* 0x008fda0003f04270 */
[----:B------:R-:W-:Y:S05]  /*0bc0*/  @P0 EXIT ;  /* 0x000000000000094d */ /* 0x000fea0003800000 */
[----:B------:R-:W-:-:S13]  /*0bd0*/  ISETP.GE.AND P0, PT, R2, 0x1, PT ;  /* 0x000000010200780c */ /* 0x000fda0003f06270 */
[----:B------:R-:W-:Y:S05]  /*0be0*/  @!P0 BRA `(.L_x_8) ;  /* 0x0000001800ec8947 */ /* 0x000fea0003800000 */
[----:B------:R-:W1:Y:S02]  /*0bf0*/  LDC.64 R6, c[0x0][0x3c0] ;  /* 0x0000f000ff067b82 */ /* 0x000e640000000a00 */
[----:B-1----:R1:W5:Y:S01]  /*0c00*/  LDG.E R7, desc[UR12][R6.64] ;  /* 0x0000000c06077981 */ /* 0x002362000c1e1900 */
[----:B------:R-:W-:Y:S01]  /*0c10*/  BSSY.RECONVERGENT B0, `(.L_x_8) ;  /* 0x00001b8000007945 */ /* 0x000fe20003800200 */
[----:B------:R-:W-:-:S07]  /*0c20*/  IMAD.MOV.U32 R4, RZ, RZ, R5 ;  /* 0x000000ffff047224 */ /* 0x000fce00078e0005 */
.L_x_37:
[----:B-----5:R-:W-:Y:S01]  /*0c30*/  ISETP.GE.AND P0, PT, R7, 0x1, PT ;  /* 0x000000010700780c */ /* 0x020fe20003f06270 */
[----:B------:R-:W-:Y:S01]  /*0c40*/  BSSY.RECONVERGENT B1, `(.L_x_9) ;  /* 0x000007a000017945 */ /* 0x000fe20003800200 */
[----:B0-----:R-:W-:-:S11]  /*0c50*/  CS2R R20, SRZ ;  /* 0x0000000000147805 */ /* 0x001fd6000001ff00 */
[----:B---3--:R-:W-:Y:S05]  /*0c60*/  @!P0 BRA `(.L_x_10) ;  /* 0x0000000400dc8947 */ /* 0x008fea0003800000 */
[C---:B------:R-:W-:Y:S01]  /*0c70*/  ISETP.GE.AND P0, PT, R7.reuse, 0x8, PT ;  /* 0x000000080700780c */ /* 0x040fe20003f06270 */
[----:B------:R-:W-:Y:S01]  /*0c80*/  BSSY.RECONVERGENT B2, `(.L_x_11) ;  /* 0x0000039000027945 */ /* 0x000fe20003800200 */
[C---:B------:R-:W-:Y:S01]  /*0c90*/  IMAD R27, R7.reuse, UR14, RZ ;  /* 0x0000000e071b7c24 */ /* 0x040fe2000f8e02ff */
[C---:B-1----:R-:W-:Y:S01]  /*0ca0*/  VIMNMX R6, PT, PT, R7.reuse, 0x1, !PT ;  /* 0x0000000107067848 */ /* 0x042fe20007fe0100 */
[----:B------:R-:W-:Y:S01]  /*0cb0*/  IMAD R29, R7, R4, RZ ;  /* 0x00000004071d7224 */ /* 0x000fe200078e02ff */
[----:B------:R-:W-:Y:S01]  /*0cc0*/  CS2R R20, SRZ ;  /* 0x0000000000147805 */ /* 0x000fe2000001ff00 */
[----:B------:R-:W-:-:S07]  /*0cd0*/  IMAD.MOV.U32 R0, RZ, RZ, RZ ;  /* 0x000000ffff007224 */ /* 0x000fce00078e00ff */
[----:B------:R-:W-:Y:S05]  /*0ce0*/  @!P0 BRA `(.L_x_12) ;  /* 0x0000000000c88947 */ /* 0x000fea0003800000 */
[----:B--2---:R-:W0:Y:S01]  /*0cf0*/  LDC.64 R10, c[0x0][0x390] ;  /* 0x0000e400ff0a7b82 */ /* 0x004e220000000a00 */
[----:B------:R-:W-:Y:S02]  /*0d00*/  LOP3.LUT R0, R6, 0x7ffffff8, RZ, 0xc0, !PT ;  /* 0x7ffffff806007812 */ /* 0x000fe400078ec0ff */
[----:B------:R-:W-:-:S03]  /*0d10*/  CS2R R20, SRZ ;  /* 0x0000000000147805 */ /* 0x000fc6000001ff00 */
[----:B------:R-:W-:Y:S02]  /*0d20*/  IMAD.MOV R24, RZ, RZ, -R0 ;  /* 0x000000ffff187224 */ /* 0x000fe400078e0a00 */
[----:B------:R-:W1:Y:S01]  /*0d30*/  LDC.64 R8, c[0x0][0x3a0] ;  /* 0x0000e800ff087b82 */ /* 0x000e620000000a00 */
[----:B0-----:R-:W-:-:S03]  /*0d40*/  IMAD.WIDE.U32 R10, R29, 0x8, R10 ;  /* 0x000000081d0a7825 */ /* 0x001fc600078e000a */
[----:B------:R-:W-:Y:S01]  /*0d50*/  IADD3 R10, P1, PT, R10, 0x20, RZ ;  /* 0x000000200a0a7810 */ /* 0x000fe20007f3e0ff */
[----:B-1----:R-:W-:-:S04]  /*0d60*/  IMAD.WIDE.U32 R8, R27, 0x8, R8 ;  /* 0x000000081b087825 */ /* 0x002fc800078e0008 */
[----:B------:R-:W-:Y:S01]  /*0d70*/  IMAD.X R11, RZ, RZ, R11, P1 ;  /* 0x000000ffff0b7224 */ /* 0x000fe200008e060b */
[----:B------:R-:W-:-:S04]  /*0d80*/  IADD3 R8, P0, PT, R8, 0x20, RZ ;  /* 0x0000002008087810 */ /* 0x000fc80007f1e0ff */
[----:B------:R-:W-:-:S09]  /*0d90*/  IADD3.X R9, PT, PT, RZ, R9, RZ, P0, !PT ;  /* 0x00000009ff097210 */ /* 0x000fd200007fe4ff */
.L_x_13:
[----:B------:R-:W2:Y:S04]  /*0da0*/  LDG.E.64 R12, desc[UR12][R8.64+-0x20] ;  /* 0xffffe00c080c7981 */ /* 0x000ea8000c1e1b00 */
[----:B------:R-:W2:Y:S04]  /*0db0*/  LDG.E.64 R16, desc[UR12][R10.64+-0x20] ;  /* 0xffffe00c0a107981 */ /* 0x000ea8000c1e1b00 */
[----:B------:R-:W3:Y:S04]  /*0dc0*/  LDG.E.64 R18, desc[UR12][R8.64+-0x18] ;  /* 0xffffe80c08127981 */ /* 0x000ee8000c1e1b00 */
[----:B------:R-:W3:Y:S04]  /*0dd0*/  LDG.E.64 R14, desc[UR12][R10.64+-0x18] ;  /* 0xffffe80c0a0e7981 */ /* 0x000ee8000c1e1b00 */
[----:B------:R-:W4:Y:S01]  /*0de0*/  LDG.E.64 R22, desc[UR12][R10.64+-0x10] ;  /* 0xfffff00c0a167981 */ /* 0x000f22000c1e1b00 */
[----:B--2---:R-:W-:-:S03]  /*0df0*/  DADD R16, R12, -R16 ;  /* 0x000000000c107229 */ /* 0x004fc60000000810 */
[----:B------:R-:W4:Y:S05]  /*0e00*/  LDG.E.64 R12, desc[UR12][R8.64+-0x10] ;  /* 0xfffff00c080c7981 */ /* 0x000f2a000c1e1b00 */
[----:B------:R-:W-:Y:S02]  /*0e10*/  DFMA R16, R16, R16, R20 ;  /* 0x000000101010722b */ /* 0x000fe40000000014 */
[----:B---3--:R-:W-:Y:S01]  /*0e20*/  DADD R20, R18, -R14 ;  /* 0x0000000012147229 */ /* 0x008fe2000000080e */
[----:B------:R-:W2:Y:S04]  /*0e30*/  LDG.E.64 R14, desc[UR12][R8.64+-0x8] ;  /* 0xfffff80c080e7981 */ /* 0x000ea8000c1e1b00 */
[----:B------:R-:W2:Y:S03]  /*0e40*/  LDG.E.64 R18, desc[UR12][R10.64+-0x8] ;  /* 0xfffff80c0a127981 */ /* 0x000ea6000c1e1b00 */
[----:B------:R-:W-:Y:S01]  /*0e50*/  DFMA R20, R20, R20, R16 ;  /* 0x000000141414722b */ /* 0x000fe20000000010 */
[----:B------:R-:W3:Y:S01]  /*0e60*/  LDG.E.64 R16, desc[UR12][R8.64] ;  /* 0x0000000c08107981 */ /* 0x000ee2000c1e1b00 */
[----:B----4-:R-:W-:-:S03]  /*0e70*/  DADD R22, R12, -R22 ;  /* 0x000000000c167229 */ /* 0x010fc60000000816 */
[----:B------:R-:W3:Y:S05]  /*0e80*/  LDG.E.64 R12, desc[UR12][R10.64] ;  /* 0x0000000c0a0c7981 */ /* 0x000eea000c1e1b00 */
[----:B------:R-:W-:Y:S01]  /*0e90*/  DFMA R22, R22, R22, R20 ;  /* 0x000000161616722b */ /* 0x000fe20000000014 */
[----:B------:R-:W4:Y:S01]  /*0ea0*/  LDG.E.64 R20, desc[UR12][R10.64+0x8] ;  /* 0x0000080c0a147981 */ /* 0x000f22000c1e1b00 */
[----:B--2---:R-:W-:-:S03]  /*0eb0*/  DADD R18, R14, -R18 ;  /* 0x000000000e127229 */ /* 0x004fc60000000812 */
[----:B------:R-:W4:Y:S05]  /*0ec0*/  LDG.E.64 R14, desc[UR12][R8.64+0x8] ;  /* 0x0000080c080e7981 */ /* 0x000f2a000c1e1b00 */
[----:B------:R-:W-:Y:S02]  /*0ed0*/  DFMA R22, R18, R18, R22 ;  /* 0x000000121216722b */ /* 0x000fe40000000016 */
[----:B------:R-:W2:Y:S01]  /*0ee0*/  LDG.E.64 R18, desc[UR12][R8.64+0x10] ;  /* 0x0000100c08127981 */ /* 0x000ea2000c1e1b00 */
[----:B---3--:R-:W-:-:S03]  /*0ef0*/  DADD R12, R16, -R12 ;  /* 0x00000000100c7229 */ /* 0x008fc6000000080c */
[----:B------:R-:W3:Y:S05]  /*0f00*/  LDG.E.64 R16, desc[UR12][R10.64+0x18] ;  /* 0x0000180c0a107981 */ /* 0x000eea000c1e1b00 */
[----:B------:R-:W-:Y:S02]  /*0f10*/  DFMA R22, R12, R12, R22 ;  /* 0x0000000c0c16722b */ /* 0x000fe40000000016 */
[----:B------:R0:W2:Y:S01]  /*0f20*/  LDG.E.64 R12, desc[UR12][R10.64+0x10] ;  /* 0x0000100c0a0c7981 */ /* 0x0000a2000c1e1b00 */
[----:B----4-:R-:W-:-:S03]  /*0f30*/  DADD R20, R14, -R20 ;  /* 0x000000000e147229 */ /* 0x010fc60000000814 */
[----:B------:R1:W3:Y:S01]  /*0f40*/  LDG.E.64 R14, desc[UR12][R8.64+0x18] ;  /* 0x0000180c080e7981 */ /* 0x0002e2000c1e1b00 */
[----:B------:R-:W-:-:S04]  /*0f50*/  VIADD R24, R24, 0x8 ;  /* 0x0000000818187836 */ /* 0x000fc80000000000 */
[----:B------:R-:W-:Y:S01]  /*0f60*/  DFMA R22, R20, R20, R22 ;  /* 0x000000141416722b */ /* 0x000fe20000000016 */
[----:B------:R-:W-:Y:S02]  /*0f70*/  ISETP.NE.AND P0, PT, R24, RZ, PT ;  /* 0x000000ff1800720c */ /* 0x000fe40003f05270 */
[----:B0-----:R-:W-:Y:S02]  /*0f80*/  IADD3 R10, P2, PT, R10, 0x40, RZ ;  /* 0x000000400a0a7810 */ /* 0x001fe40007f5e0ff */
[----:B-1----:R-:W-:-:S03]  /*0f90*/  IADD3 R8, P1, PT, R8, 0x40, RZ ;  /* 0x0000004008087810 */ /* 0x002fc60007f3e0ff */
[----:B------:R-:W-:Y:S01]  /*0fa0*/  IMAD.X R11, RZ, RZ, R11, P2 ;  /* 0x000000ffff0b7224 */ /* 0x000fe200010e060b */
[----:B------:R-:W-:Y:S01]  /*0fb0*/  IADD3.X R9, PT, PT, RZ, R9, RZ, P1, !PT ;  /* 0x00000009ff097210 */ /* 0x000fe20000ffe4ff */
[----:B--2---:R-:W-:Y:S02]  /*0fc0*/  DADD R12, R18, -R12 ;  /* 0x00000000120c7229 */ /* 0x004fe4000000080c */
[----:B---3--:R-:W-:-:S06]  /*0fd0*/  DADD R14, R14, -R16 ;  /* 0x000000000e0e7229 */ /* 0x008fcc0000000810 */
[----:B------:R-:W-:-:S08]  /*0fe0*/  DFMA R22, R12, R12, R22 ;  /* 0x0000000c0c16722b */ /* 0x000fd00000000016 */
[----:B------:R-:W-:Y:S01]  /*0ff0*/  DFMA R20, R14, R14, R22 ;  /* 0x0000000e0e14722b */ /* 0x000fe20000000016 */
[----:B------:R-:W-:Y:S10]  /*1000*/  @P0 BRA `(.L_x_13) ;  /* 0xfffffffc00640947 */ /* 0x000ff4000383ffff */
.L_x_12:
[----:B------:R-:W-:Y:S05]  /*1010*/  BSYNC.RECONVERGENT B2 ;  /* 0x0000000000027941 */ /* 0x000fea0003800200 */
.L_x_11:
[----:B--2---:R-:W-:-:S13]  /*1020*/  LOP3.LUT P0, R8, R6, 0x7, RZ, 0xc0, !PT ;  /* 0x0000000706087812 */ /* 0x004fda000780c0ff */
[----:B------:R-:W-:Y:S05]  /*1030*/  @!P0 BRA `(.L_x_10) ;  /* 0x0000000000e88947 */ /* 0x000fea0003800000 */
[----:B------:R-:W-:Y:S01]  /*1040*/  ISETP.GE.U32.AND P0, PT, R8, 0x4, PT ;  /* 0x000000040800780c */ /* 0x000fe20003f06070 */
[----:B------:R-:W-:Y:S01]  /*1050*/  BSSY.RECONVERGENT B2, `(.L_x_14) ;  /* 0x000001b000027945 */ /* 0x000fe20003800200 */
[----:B------:R-:W-:-:S04]  /*1060*/  LOP3.LUT R26, R6, 0x3, RZ, 0xc0, !PT ;  /* 0x00000003061a7812 */ /* 0x000fc800078ec0ff */
[----:B------:R-:W-:-:S07]  /*1070*/  ISETP.NE.AND P1, PT, R26, RZ, PT ;  /* 0x000000ff1a00720c */ /* 0x000fce0003f25270 */
[----:B------:R-:W-:Y:S06]  /*1080*/  @!P0 BRA `(.L_x_15) ;  /* 0x00000000005c8947 */ /* 0x000fec0003800000 */
[----:B------:R-:W0:Y:S01]  /*1090*/  LDC.64 R10, c[0x0][0x3a0] ;  /* 0x0000e800ff0a7b82 */ /* 0x000e220000000a00 */
[--C-:B------:R-:W-:Y:S02]  /*10a0*/  IMAD.IADD R9, R27, 0x1, R0.reuse ;  /* 0x000000011b097824 */ /* 0x100fe400078e0200 */
[----:B------:R-:W-:-:S05]  /*10b0*/  IMAD.IADD R13, R29, 0x1, R0 ;  /* 0x000000011d0d7824 */ /* 0x000fca00078e0200 */
[----:B------:R-:W1:Y:S01]  /*10c0*/  LDC.64 R22, c[0x0][0x390] ;  /* 0x0000e400ff167b82 */ /* 0x000e620000000a00 */
[----:B0-----:R-:W-:-:S05]  /*10d0*/  IMAD.WIDE R10, R9, 0x8, R10 ;  /* 0x00000008090a7825 */ /* 0x001fca00078e020a */
[----:B------:R-:W2:Y:S01]  /*10e0*/  LDG.E.64 R8, desc[UR12][R10.64] ;  /* 0x0000000c0a087981 */ /* 0x000ea2000c1e1b00 */
[----:B-1----:R-:W-:-:S03]  /*10f0*/  IMAD.WIDE R22, R13, 0x8, R22 ;  /* 0x000000080d167825 */ /* 0x002fc600078e0216 */
[----:B------:R-:W3:Y:S04]  /*1100*/  LDG.E.64 R16, desc[UR12][R10.64+0x8] ;  /* 0x0000080c0a107981 */ /* 0x000ee8000c1e1b00 */
[----:B------:R-:W2:Y:S04]  /*1110*/  LDG.E.64 R18, desc[UR12][R22.64] ;  /* 0x0000000c16127981 */ /* 0x000ea8000c1e1b00 */
[----:B------:R-:W3:Y:S04]  /*1120*/  LDG.E.64 R14, desc[UR12][R22.64+0x8] ;  /* 0x0000080c160e7981 */ /* 0x000ee8000c1e1b00 */
[----:B------:R-:W4:Y:S04]  /*1130*/  LDG.E.64 R12, desc[UR12][R10.64+0x10] ;  /* 0x0000100c0a0c7981 */ /* 0x000f28000c1e1b00 */
[----:B------:R-:W5:Y:S04]  /*1140*/  LDG.E.64 R24, desc[UR12][R22.64+0x18] ;  /* 0x0000180c16187981 */ /* 0x000f68000c1e1b00 */
[----:B------:R-:W5:Y:S01]  /*1150*/  LDG.E.64 R10, desc[UR12][R10.64+0x18] ;  /* 0x0000180c0a0a7981 */ /* 0x000f62000c1e1b00 */
[----:B--2---:R-:W-:-:S03]  /*1160*/  DADD R18, R8, -R18 ;  /* 0x0000000008127229 */ /* 0x004fc60000000812 */
[----:B------:R-:W4:Y:S01]  /*1170*/  LDG.E.64 R8, desc[UR12][R22.64+0x10] ;  /* 0x0000100c16087981 */ /* 0x000f22000c1e1b00 */
[----:B---3--:R-:W-:-:S04]  /*1180*/  DADD R14, R16, -R14 ;  /* 0x00000000100e7229 */ /* 0x008fc8000000080e */
[----:B------:R-:W-:-:S08]  /*1190*/  DFMA R18, R18, R18, R20 ;  /* 0x000000121212722b */ /* 0x000fd00000000014 */
[----:B------:R-:W-:Y:S02]  /*11a0*/  DFMA R18, R14, R14, R18 ;  /* 0x0000000e0e12722b */ /* 0x000fe40000000012 */
[----:B-----5:R-:W-:Y:S01]  /*11b0*/  DADD R24, R10, -R24 ;  /* 0x000000000a187229 */ /* 0x020fe20000000818 */
[----:B------:R-:W-:Y:S01]  /*11c0*/  IADD3 R0, PT, PT, R0, 0x4, RZ ;  /* 0x0000000400007810 */ /* 0x000fe20007ffe0ff */
[----:B----4-:R-:W-:-:S08]  /*11d0*/  DADD R8, R12, -R8 ;  /* 0x000000000c087229 */ /* 0x010fd00000000808 */
[----:B------:R-:W-:-:S08]  /*11e0*/  DFMA R18, R8, R8, R18 ;  /* 0x000000080812722b */ /* 0x000fd00000000012 */
[----:B------:R-:W-:-:S11]  /*11f0*/  DFMA R20, R24, R24, R18 ;  /* 0x000000181814722b */ /* 0x000fd60000000012 */
.L_x_15:
[----:B------:R-:W-:Y:S05]  /*1200*/  BSYNC.RECONVERGENT B2 ;  /* 0x0000000000027941 */ /* 0x000fea0003800200 */
.L_x_14:
[----:B------:R-:W-:Y:S05]  /*1210*/  @!P1 BRA `(.L_x_10) ;  /* 0x0000000000709947 */ /* 0x000fea0003800000 */
[----:B------:R-:W-:Y:S02]  /*1220*/  ISETP.NE.AND P0, PT, R26, 0x1, PT ;  /* 0x000000011a00780c */ /* 0x000fe40003f05270 */
[----:B------:R-:W-:-:S04]  /*1230*/  LOP3.LUT R6, R6, 0x1, RZ, 0xc0, !PT ;  /* 0x0000000106067812 */ /* 0x000fc800078ec0ff */
[----:B------:R-:W-:-:S07]  /*1240*/  ISETP.NE.U32.AND P1, PT, R6, 0x1, PT ;  /* 0x000000010600780c */ /* 0x000fce0003f25070 */
[----:B------:R-:W0:Y:S01]  /*1250*/  @P0 LDC.64 R18, c[0x0][0x3a0] ;  /* 0x0000e800ff120b82 */ /* 0x000e220000000a00 */
[--C-:B------:R-:W-:Y:S02]  /*1260*/  @P0 IMAD.IADD R15, R27, 0x1, R0.reuse ;  /* 0x000000011b0f0824 */ /* 0x100fe400078e0200 */
[----:B------:R-:W-:Y:S02]  /*1270*/  @P0 IMAD.IADD R17, R29, 0x1, R0 ;  /* 0x000000011d110824 */ /* 0x000fe400078e0200 */
[----:B------:R-:W-:-:S03]  /*1280*/  @P0 VIADD R0, R0, 0x2 ;  /* 0x0000000200000836 */ /* 0x000fc60000000000 */
[----:B------:R-:W1:Y:S08]  /*1290*/  @P0 LDC.64 R12, c[0x0][0x390] ;  /* 0x0000e400ff0c0b82 */ /* 0x000e700000000a00 */
[----:B------:R-:W2:Y:S08]  /*12a0*/  @!P1 LDC.64 R10, c[0x0][0x3a0] ;  /* 0x0000e800ff0a9b82 */ /* 0x000eb00000000a00 */
[----:B------:R-:W3:Y:S01]  /*12b0*/  @!P1 LDC.64 R8, c[0x0][0x390] ;  /* 0x0000e400ff089b82 */ /* 0x000ee20000000a00 */
[----:B0-----:R-:W-:Y:S01]  /*12c0*/  @P0 IMAD.WIDE R18, R15, 0x8, R18 ;  /* 0x000000080f120825 */ /* 0x001fe200078e0212 */
[----:B------:R-:W-:-:S04]  /*12d0*/  @!P1 IADD3 R27, PT, PT, R27, R0, RZ ;  /* 0x000000001b1b9210 */ /* 0x000fc80007ffe0ff */
[----:B------:R-:W4:Y:S01]  /*12e0*/  @P0 LDG.E.64 R14, desc[UR12][R18.64] ;  /* 0x0000000c120e0981 */ /* 0x000f22000c1e1b00 */
[----:B-1----:R-:W-:-:S03]  /*12f0*/  @P0 IMAD.WIDE R12, R17, 0x8, R12 ;  /* 0x00000008110c0825 */ /* 0x002fc600078e020c */
[----:B------:R-:W5:Y:S04]  /*1300*/  @P0 LDG.E.64 R22, desc[UR12][R18.64+0x8] ;  /* 0x0000080c12160981 */ /* 0x000f68000c1e1b00 */
[----:B------:R-:W4:Y:S01]  /*1310*/  @P0 LDG.E.64 R16, desc[UR12][R12.64] ;  /* 0x0000000c0c100981 */ /* 0x000f22000c1e1b00 */
[----:B------:R-:W-:Y:S02]  /*1320*/  @!P1 IMAD.IADD R29, R29, 0x1, R0 ;  /* 0x000000011d1d9824 */ /* 0x000fe400078e0200 */
[----:B--2---:R-:W-:Y:S01]  /*1330*/  @!P1 IMAD.WIDE R26, R27, 0x8, R10 ;  /* 0x000000081b1a9825 */ /* 0x004fe200078e020a */
[----:B------:R-:W5:Y:S03]  /*1340*/  @P0 LDG.E.64 R24, desc[UR12][R12.64+0x8] ;  /* 0x0000080c0c180981 */ /* 0x000f66000c1e1b00 */
[----:B---3--:R-:W-:-:S02]  /*1350*/  @!P1 IMAD.WIDE R10, R29, 0x8, R8 ;  /* 0x000000081d0a9825 */ /* 0x008fc400078e0208 */
[----:B------:R-:W2:Y:S04]  /*1360*/  @!P1 LDG.E.64 R8, desc[UR12][R26.64] ;  /* 0x0000000c1a089981 */ /* 0x000ea8000c1e1b00 */
[----:B------:R-:W2:Y:S01]  /*1370*/  @!P1 LDG.E.64 R10, desc[UR12][R10.64] ;  /* 0x0000000c0a0a9981 */ /* 0x000ea2000c1e1b00 */
[----:B----4-:R-:W-:Y:S02]  /*1380*/  @P0 DADD R14, R14, -R16 ;  /* 0x000000000e0e0229 */ /* 0x010fe40000000810 */
[----:B-----5:R-:W-:-:S06]  /*1390*/  @P0 DADD R22, R22, -R24 ;  /* 0x0000000016160229 */ /* 0x020fcc0000000818 */
[----:B------:R-:W-:-:S08]  /*13a0*/  @P0 DFMA R14, R14, R14, R20 ;  /* 0x0000000e0e0e022b */ /* 0x000fd00000000014 */
[----:B------:R-:W-:Y:S02]  /*13b0*/  @P0 DFMA R20, R22, R22, R14 ;  /* 0x000000161614022b */ /* 0x000fe4000000000e */
[----:B--2---:R-:W-:-:S08]  /*13c0*/  @!P1 DADD R8, R8, -R10 ;  /* 0x0000000008089229 */ /* 0x004fd0000000080a */
[----:B------:R-:W-:-:S11]  /*13d0*/  @!P1 DFMA R20, R8, R8, R20 ;  /* 0x000000080814922b */ /* 0x000fd60000000014 */
.L_x_10:
[----:B------:R-:W-:Y:S05]  /*13e0*/  BSYNC.RECONVERGENT B1 ;  /* 0x0000000000017941 */ /* 0x000fea0003800200 */
.L_x_9:
[----:B--2---:R-:W0:Y:S01]  /*13f0*/  MUFU.RSQ64H R11, R21 ;  /* 0x00000015000b7308 */ /* 0x004e220000001c00 */
[----:B------:R-:W-:Y:S01]  /*1400*/  VIADD R10, R21, 0xfcb00000 ;  /* 0xfcb00000150a7836 */ /* 0x000fe20000000000 */
[----:B------:R-:W-:Y:S01]  /*1410*/  MOV R13, 0x3fd80000 ;  /* 0x3fd80000000d7802 */ /* 0x000fe20000000f00 */
[----:B------:R-:W-:Y:S01]  /*1420*/  IMAD.MOV.U32 R12, RZ, RZ, 0x0 ;  /* 0x00000000ff0c7424 */ /* 0x000fe200078e00ff */
[----:B------:R-:W-:Y:S02]  /*1430*/  BSSY.RECONVERGENT B1, `(.L_x_16) ;  /* 0x0000012000017945 */ /* 0x000fe40003800200 */
[----:B------:R-:W-:Y:S01]  /*1440*/  ISETP.GE.U32.AND P0, PT, R10, 0x7ca00000, PT ;  /* 0x7ca000000a00780c */ /* 0x000fe20003f06070 */
[----:B0-----:R-:W-:-:S08]  /*1450*/  DMUL R8, R10, R10 ;  /* 0x0000000a0a087228 */ /* 0x001fd00000000000 */
[----:B------:R-:W-:-:S08]  /*1460*/  DFMA R8, -R8, R20, 1 ;  /* 0x3ff000000808742b */ /* 0x000fd00000000114 */
[----:B------:R-:W-:Y:S02]  /*1470*/  DFMA R12, R8, R12, 0.5 ;  /* 0x3fe00000080c742b */ /* 0x000fe4000000000c */
[----:B------:R-:W-:-:S08]  /*1480*/  DMUL R8, R10, R8 ;  /* 0x000000080a087228 */ /* 0x000fd00000000000 */
[----:B------:R-:W-:-:S08]  /*1490*/  DFMA R18, R12, R8, R10 ;  /* 0x000000080c12722b */ /* 0x000fd0000000000a */
[----:B------:R-:W-:Y:S02]  /*14a0*/  DMUL R12, R18, R20 ;  /* 0x00000014120c7228 */ /* 0x000fe40000000000 */
[----:B------:R-:W-:Y:S02]  /*14b0*/  VIADD R9, R19, 0xfff00000 ;  /* 0xfff0000013097836 */ /* 0x000fe40000000000 */
[----:B------:R-:W-:-:S04]  /*14c0*/  IMAD.MOV.U32 R8, RZ, RZ, R18 ;  /* 0x000000ffff087224 */ /* 0x000fc800078e0012 */
[----:B------:R-:W-:-:S08]  /*14d0*/  DFMA R14, R12, -R12, R20 ;  /* 0x8000000c0c0e722b */ /* 0x000fd00000000014 */
[----:B------:R-:W-:Y:S01]  /*14e0*/  DFMA R16, R14, R8, R12 ;  /* 0x000000080e10722b */ /* 0x000fe2000000000c */
[----:B------:R-:W-:Y:S10]  /*14f0*/  @!P0 BRA `(.L_x_17) ;  /* 0x0000000000148947 */ /* 0x000ff40003800000 */
[----:B------:R-:W-:Y:S01]  /*1500*/  IMAD.MOV.U32 R0, RZ, RZ, R18 ;  /* 0x000000ffff007224 */ /* 0x000fe200078e0012 */
[----:B------:R-:W-:Y:S01]  /*1510*/  MOV R11, R13 ;  /* 0x0000000d000b7202 */ /* 0x000fe20000000f00 */
[----:B------:R-:W-:Y:S01]  /*1520*/  IMAD.MOV.U32 R17, RZ, RZ, R9 ;  /* 0x000000ffff117224 */ /* 0x000fe200078e0009 */
[----:B-1----:R-:W-:-:S07]  /*1530*/  MOV R6, 0x1550 ;  /* 0x0000155000067802 */ /* 0x002fce0000000f00 */
[----:B------:R-:W-:Y:S05]  /*1540*/  CALL.REL.NOINC `($__internal_1_$__cuda_sm20_dsqrt_rn_f64_mediumpath_v1) ;  /* 0x0000002800007944 */ /* 0x000fea0003c00000 */
.L_x_17:
[----:B------:R-:W-:Y:S05]  /*1550*/  BSYNC.RECONVERGENT B1 ;  /* 0x0000000000017941 */ /* 0x000fea0003800200 */
.L_x_16:
[----:B------:R-:W0:Y:S02]  /*1560*/  LDC.64 R8, c[0x0][0x3b0] ;  /* 0x0000ec00ff087b82 */ /* 0x000e240000000a00 */
[----:B0-----:R-:W2:Y:S01]  /*1570*/  LDG.E.64 R8, desc[UR12][R8.64] ;  /* 0x0000000c08087981 */ /* 0x001ea2000c1e1b00 */
[----:B------:R-:W-:Y:S01]  /*1580*/  BSSY.RECONVERGENT B1, `(.L_x_18) ;  /* 0x000011c000017945 */ /* 0x000fe20003800200 */
[----:B--2---:R-:W-:-:S08]  /*1590*/  DMUL R10, R8, R8 ;  /* 0x00000008080a7228 */ /* 0x004fd00000000000 */
[----:B------:R-:W-:-:S14]  /*15a0*/  DSETP.GEU.AND P0, PT, R16, R10, PT ;  /* 0x0000000a1000722a */ /* 0x000fdc0003f0e000 */
[----:B------:R-:W-:Y:S05]  /*15b0*/  @P0 BRA `(.L_x_19) ;  /* 0x0000001000600947 */ /* 0x000fea0003800000 */
[----:B------:R-:W-:Y:S01]  /*15c0*/  ISETP.GE.AND P0, PT, R7, 0x1, PT ;  /* 0x000000010700780c */ /* 0x000fe20003f06270 */
[----:B------:R-:W-:Y:S01]  /*15d0*/  BSSY.RECONVERGENT B2, `(.L_x_20) ;  /* 0x0000072000027945 */ /* 0x000fe20003800200 */
[----:B------:R-:W-:-:S11]  /*15e0*/  CS2R R22, SRZ ;  /* 0x0000000000167805 */ /* 0x000fd6000001ff00 */
[----:B------:R-:W-:Y:S05]  /*15f0*/  @!P0 BRA `(.L_x_21) ;  /* 0x0000000400bc8947 */ /* 0x000fea0003800000 */
[C---:B------:R-:W-:Y:S01]  /*1600*/  ISETP.GE.U32.AND P0, PT, R7.reuse, 0x8, PT ;  /* 0x000000080700780c */ /* 0x040fe20003f06070 */
[----:B------:R-:W-:Y:S01]  /*1610*/  BSSY.RECONVERGENT B3, `(.L_x_22) ;  /* 0x0000032000037945 */ /* 0x000fe20003800200 */
[C---:B------:R-:W-:Y:S01]  /*1620*/  IMAD R29, R7.reuse, UR14, RZ ;  /* 0x0000000e071d7c24 */ /* 0x040fe2000f8e02ff */
[----:B------:R-:W-:Y:S01]  /*1630*/  CS2R R22, SRZ ;  /* 0x0000000000167805 */ /* 0x000fe2000001ff00 */
[----:B-1----:R-:W-:Y:S02]  /*1640*/  IMAD R6, R7, R4, RZ ;  /* 0x0000000407067224 */ /* 0x002fe400078e02ff */
[----:B------:R-:W-:-:S07]  /*1650*/  IMAD.MOV.U32 R0, RZ, RZ, RZ ;  /* 0x000000ffff007224 */ /* 0x000fce00078e00ff */
[----:B------:R-:W-:Y:S05]  /*1660*/  @!P0 BRA `(.L_x_23) ;  /* 0x0000000000b08947 */ /* 0x000fea0003800000 */
[----:B------:R-:W-:Y:S01]  /*1670*/  LOP3.LUT R0, R7, 0x7ffffff8, RZ, 0xc0, !PT ;  /* 0x7ffffff807007812 */ /* 0x000fe200078ec0ff */
[----:B------:R-:W-:Y:S01]  /*1680*/  IMAD.MOV.U32 R27, RZ, RZ, RZ ;  /* 0x000000ffff1b7224 */ /* 0x000fe200078e00ff */
[----:B------:R-:W-:-:S07]  /*1690*/  CS2R R22, SRZ ;  /* 0x0000000000167805 */ /* 0x000fce000001ff00 */
.L_x_24:
[----:B------:R-:W0:Y:S01]  /*16a0*/  LDC.64 R12, c[0x0][0x3a0] ;  /* 0x0000e800ff0c7b82 */ /* 0x000e220000000a00 */
[----:B------:R-:W-:Y:S01]  /*16b0*/  IADD3 R15, PT, PT, R29, R27, RZ ;  /* 0x0000001b1d0f7210 */ /* 0x000fe20007ffe0ff */
[----:B------:R-:W-:-:S06]  /*16c0*/  IMAD.IADD R17, R6, 0x1, R27 ;  /* 0x0000000106117824 */ /* 0x000fcc00078e021b */
[----:B------:R-:W1:Y:S01]  /*16d0*/  LDC.64 R10, c[0x0][0x390] ;  /* 0x0000e400ff0a7b82 */ /* 0x000e620000000a00 */
[----:B0-----:R-:W-:-:S05]  /*16e0*/  IMAD.WIDE.U32 R12, R15, 0x8, R12 ;  /* 0x000000080f0c7825 */ /* 0x001fca00078e000c */
[----:B------:R-:W2:Y:S01]  /*16f0*/  LDG.E.64 R14, desc[UR12][R12.64] ;  /* 0x0000000c0c0e7981 */ /* 0x000ea2000c1e1b00 */
[----:B-1----:R-:W-:-:S03]  /*1700*/  IMAD.WIDE.U32 R10, R17, 0x8, R10 ;  /* 0x00000008110a7825 */ /* 0x002fc600078e000a */
[----:B------:R-:W3:Y:S04]  /*1710*/  LDG.E.64 R20, desc[UR12][R12.64+0x10] ;  /* 0x0000100c0c147981 */ /* 0x000ee8000c1e1b00 */
[----:B------:R-:W2:Y:S04]  /*1720*/  LDG.E.64 R18, desc[UR12][R10.64] ;  /* 0x0000000c0a127981 */ /* 0x000ea8000c1e1b00 */
[----:B------:R-:W4:Y:S04]  /*1730*/  LDG.E.64 R16, desc[UR12][R12.64+0x8] ;  /* 0x0000080c0c107981 */ /* 0x000f28000c1e1b00 */
[----:B------:R-:W5:Y:S01]  /*1740*/  LDG.E.64 R24, desc[UR12][R12.64+0x38] ;  /* 0x0000380c0c187981 */ /* 0x000f62000c1e1b00 */
[----:B--2---:R-:W-:-:S03]  /*1750*/  DADD R18, R14, -R18 ;  /* 0x000000000e127229 */ /* 0x004fc60000000812 */
[----:B------:R-:W4:Y:S05]  /*1760*/  LDG.E.64 R14, desc[UR12][R10.64+0x8] ;  /* 0x0000080c0a0e7981 */ /* 0x000f2a000c1e1b00 */
[----:B------:R-:W-:Y:S02]  /*1770*/  DFMA R22, R18, R18, R22 ;  /* 0x000000121216722b */ /* 0x000fe40000000016 */
[----:B------:R-:W3:Y:S01]  /*1780*/  LDG.E.64 R18, desc[UR12][R10.64+0x10] ;  /* 0x0000100c0a127981 */ /* 0x000ee2000c1e1b00 */
[----:B----4-:R-:W-:Y:S02]  /*1790*/  DADD R14, R16, -R14 ;  /* 0x00000000100e7229 */ /* 0x010fe4000000080e */
[----:B---3--:R-:W-:-:S06]  /*17a0*/  DADD R18, R20, -R18 ;  /* 0x0000000014127229 */ /* 0x008fcc0000000812 */
[----:B------:R-:W-:Y:S01]  /*17b0*/  DFMA R16, R14, R14, R22 ;  /* 0x0000000e0e10722b */ /* 0x000fe20000000016 */
[----:B------:R-:W2:Y:S04]  /*17c0*/  LDG.E.64 R20, desc[UR12][R12.64+0x18] ;  /* 0x0000180c0c147981 */ /* 0x000ea8000c1e1b00 */
[----:B------:R-:W2:Y:S03]  /*17d0*/  LDG.E.64 R14, desc[UR12][R10.64+0x18] ;  /* 0x0000180c0a0e7981 */ /* 0x000ea6000c1e1b00 */
[----:B------:R-:W-:Y:S01]  /*17e0*/  DFMA R16, R18, R18, R16 ;  /* 0x000000121210722b */ /* 0x000fe20000000010 */
[----:B------:R-:W3:Y:S04]  /*17f0*/  LDG.E.64 R22, desc[UR12][R10.64+0x20] ;  /* 0x0000200c0a167981 */ /* 0x000ee8000c1e1b00 */
[----:B------:R-:W3:Y:S01]  /*1800*/  LDG.E.64 R18, desc[UR12][R12.64+0x20] ;  /* 0x0000200c0c127981 */ /* 0x000ee2000c1e1b00 */
[----:B--2---:R-:W-:-:S03]  /*1810*/  DADD R14, R20, -R14 ;  /* 0x00000000140e7229 */ /* 0x004fc6000000080e */
[----:B------:R-:W2:Y:S05]  /*1820*/  LDG.E.64 R20, desc[UR12][R12.64+0x28] ;  /* 0x0000280c0c147981 */ /* 0x000eaa000c1e1b00 */
[----:B------:R-:W-:Y:S02]  /*1830*/  DFMA R16, R14, R14, R16 ;  /* 0x0000000e0e10722b */ /* 0x000fe40000000010 */
[----:B---3--:R-:W-:Y:S01]  /*1840*/  DADD R22, R18, -R22 ;  /* 0x0000000012167229 */ /* 0x008fe20000000816 */
[----:B------:R-:W2:Y:S04]  /*1850*/  LDG.E.64 R14, desc[UR12][R10.64+0x28] ;  /* 0x0000280c0a0e7981 */ /* 0x000ea8000c1e1b00 */
[----:B------:R-:W3:Y:S03]  /*1860*/  LDG.E.64 R18, desc[UR12][R10.64+0x30] ;  /* 0x0000300c0a127981 */ /* 0x000ee6000c1e1b00 */
[----:B------:R-:W-:Y:S01]  /*1870*/  DFMA R22, R22, R22, R16 ;  /* 0x000000161616722b */ /* 0x000fe20000000010 */
[----:B------:R-:W3:Y:S04]  /*1880*/  LDG.E.64 R16, desc[UR12][R12.64+0x30] ;  /* 0x0000300c0c107981 */ /* 0x000ee8000c1e1b00 */
[----:B------:R-:W5:Y:S01]  /*1890*/  LDG.E.64 R10, desc[UR12][R10.64+0x38] ;  /* 0x0000380c0a0a7981 */ /* 0x000f62000c1e1b00 */
[----:B------:R-:W-:-:S05]  /*18a0*/  VIADD R27, R27, 0x8 ;  /* 0x000000081b1b7836 */ /* 0x000fca0000000000 */
[----:B------:R-:W-:Y:S01]  /*18b0*/  ISETP.NE.AND P0, PT, R27, R0, PT ;  /* 0x000000001b00720c */ /* 0x000fe20003f05270 */
[----:B--2---:R-:W-:-:S08]  /*18c0*/  DADD R14, R20, -R14 ;  /* 0x00000000140e7229 */ /* 0x004fd0000000080e */
[----:B------:R-:W-:Y:S02]  /*18d0*/  DFMA R22, R14, R14, R22 ;  /* 0x0000000e0e16722b */ /* 0x000fe40000000016 */
[----:B---3--:R-:W-:Y:S02]  /*18e0*/  DADD R16, R16, -R18 ;  /* 0x0000000010107229 */ /* 0x008fe40000000812 */
[----:B-----5:R-:W-:-:S06]  /*18f0*/  DADD R24, R24, -R10 ;  /* 0x0000000018187229 */ /* 0x020fcc000000080a */
[----:B------:R-:W-:-:S08]  /*1900*/  DFMA R22, R16, R16, R22 ;  /* 0x000000101016722b */ /* 0x000fd00000000016 */
[----:B------:R-:W-:Y:S01]  /*1910*/  DFMA R22, R24, R24, R22 ;  /* 0x000000181816722b */ /* 0x000fe20000000016 */
[----:B------:R-:W-:Y:S10]  /*1920*/  @P0 BRA `(.L_x_24) ;  /* 0xfffffffc005c0947 */ /* 0x000ff4000383ffff */
.L_x_23:
[----:B------:R-:W-:Y:S05]  /*1930*/  BSYNC.RECONVERGENT B3 ;  /* 0x0000000000037941 */ /* 0x000fea0003800200 */
.L_x_22:
[----:B------:R-:W-:-:S13]  /*1940*/  LOP3.LUT P0, R10, R7, 0x7, RZ, 0xc0, !PT ;  /* 0x00000007070a7812 */ /* 0x000fda000780c0ff */
[----:B------:R-:W-:Y:S05]  /*1950*/  @!P0 BRA `(.L_x_21) ;  /* 0x0000000000e48947 */ /* 0x000fea0003800000 */
[----:B------:R-:W-:Y:S01]  /*1960*/  ISETP.GE.U32.AND P0, PT, R10, 0x4, PT ;  /* 0x000000040a00780c */ /* 0x000fe20003f06070 */
[----:B------:R-:W-:-:S12]  /*1970*/  BSSY.RECONVERGENT B3, `(.L_x_25) ;  /* 0x0000019000037945 */ /* 0x000fd80003800200 */
[----:B------:R-:W-:Y:S05]  /*1980*/  @!P0 BRA `(.L_x_26) ;  /* 0x00000000005c8947 */ /* 0x000fea0003800000 */
[----:B------:R-:W0:Y:S01]  /*1990*/  LDC.64 R12, c[0x0][0x3a0] ;  /* 0x0000e800ff0c7b82 */ /* 0x000e220000000a00 */
[----:B------:R-:W-:Y:S01]  /*19a0*/  IADD3 R15, PT, PT, R6, R0, RZ ;  /* 0x00000000060f7210 */ /* 0x000fe20007ffe0ff */
[----:B------:R-:W-:-:S06]  /*19b0*/  IMAD.IADD R11, R29, 0x1, R0 ;  /* 0x000000011d0b7824 */ /* 0x000fcc00078e0200 */
        /* <DEDUP_REMOVED lines=16> */
[----:B------:R-:W-:Y:S01]  /*1ac0*/  VIADD R0, R0, 0x4 ;  /* 0x0000000400007836 */ /* 0x000fe20000000000 */
[----:B----4-:R-:W-:-:S08]  /*1ad0*/  DADD R10, R14, -R10 ;  /* 0x000000000e0a7229 */ /* 0x010fd0000000080a */
[----:B------:R-:W-:-:S08]  /*1ae0*/  DFMA R20, R10, R10, R20 ;  /* 0x0000000a0a14722b */ /* 0x000fd00000000014 */
[----:B------:R-:W-:-:S11]  /*1af0*/  DFMA R22, R26, R26, R20 ;  /* 0x0000001a1a16722b */ /* 0x000fd60000000014 */
.L_x_26:
[----:B------:R-:W-:Y:S05]  /*1b00*/  BSYNC.RECONVERGENT B3 ;  /* 0x0000000000037941 */ /* 0x000fea0003800200 */
.L_x_25:
[----:B------:R-:W-:-:S13]  /*1b10*/  LOP3.LUT P0, R10, R7, 0x3, RZ, 0xc0, !PT ;  /* 0x00000003070a7812 */ /* 0x000fda000780c0ff */
[----:B------:R-:W-:Y:S05]  /*1b20*/  @!P0 BRA `(.L_x_21) ;  /* 0x0000000000708947 */ /* 0x000fea0003800000 */
[----:B------:R-:W-:Y:S02]  /*1b30*/  ISETP.NE.AND P0, PT, R10, 0x1, PT ;  /* 0x000000010a00780c */ /* 0x000fe40003f05270 */
[----:B------:R-:W-:-:S04]  /*1b40*/  LOP3.LUT R7, R7, 0x1, RZ, 0xc0, !PT ;  /* 0x0000000107077812 */ /* 0x000fc800078ec0ff */
[----:B------:R-:W-:-:S07]  /*1b50*/  ISETP.NE.U32.AND P1, PT, R7, 0x1, PT ;  /* 0x000000010700780c */ /* 0x000fce0003f25070 */
[----:B------:R-:W0:Y:S01]  /*1b60*/  @P0 LDC.64 R20, c[0x0][0x3a0] ;  /* 0x0000e800ff140b82 */ /* 0x000e220000000a00 */
[--C-:B------:R-:W-:Y:S02]  /*1b70*/  @P0 IMAD.IADD R7, R29, 0x1, R0.reuse ;  /* 0x000000011d070824 */ /* 0x100fe400078e0200 */
[----:B------:R-:W-:Y:S01]  /*1b80*/  @P0 IMAD.IADD R17, R6, 0x1, R0 ;  /* 0x0000000106110824 */ /* 0x000fe200078e0200 */
[----:B------:R-:W-:-:S04]  /*1b90*/  @P0 IADD3 R0, PT, PT, R0, 0x2, RZ ;  /* 0x0000000200000810 */ /* 0x000fc80007ffe0ff */
[----:B------:R-:W1:Y:S08]  /*1ba0*/  @P0 LDC.64 R14, c[0x0][0x390] ;  /* 0x0000e400ff0e0b82 */ /* 0x000e700000000a00 */
[----:B------:R-:W2:Y:S08]  /*1bb0*/  @!P1 LDC.64 R12, c[0x0][0x3a0] ;  /* 0x0000e800ff0c9b82 */ /* 0x000eb00000000a00 */
[----:B------:R-:W3:Y:S01]  /*1bc0*/  @!P1 LDC.64 R10, c[0x0][0x390] ;  /* 0x0000e400ff0a9b82 */ /* 0x000ee20000000a00 */
[----:B0-----:R-:W-:-:S04]  /*1bd0*/  @P0 IMAD.WIDE R20, R7, 0x8, R20 ;  /* 0x0000000807140825 */ /* 0x001fc800078e0214 */
[----:B-1----:R-:W-:Y:S02]  /*1be0*/  @P0 IMAD.WIDE R14, R17, 0x8, R14 ;  /* 0x00000008110e0825 */ /* 0x002fe400078e020e */
[----:B------:R-:W4:Y:S04]  /*1bf0*/  @P0 LDG.E.64 R16, desc[UR12][R20.64] ;  /* 0x0000000c14100981 */ /* 0x000f28000c1e1b00 */
[----:B------:R-:W4:Y:S01]  /*1c00*/  @P0 LDG.E.64 R18, desc[UR12][R14.64] ;  /* 0x0000000c0e120981 */ /* 0x000f22000c1e1b00 */
[--C-:B------:R-:W-:Y:S02]  /*1c10*/  @!P1 IMAD.IADD R27, R29, 0x1, R0.reuse ;  /* 0x000000011d1b9824 */ /* 0x100fe400078e0200 */
[----:B------:R-:W-:Y:S01]  /*1c20*/  @!P1 IMAD.IADD R29, R6, 0x1, R0 ;  /* 0x00000001061d9824 */ /* 0x000fe200078e0200 */
[----:B------:R-:W5:Y:S01]  /*1c30*/  @P0 LDG.E.64 R24, desc[UR12][R14.64+0x8] ;  /* 0x0000080c0e180981 */ /* 0x000f62000c1e1b00 */
[----:B--2---:R-:W-:-:S03]  /*1c40*/  @!P1 IMAD.WIDE R26, R27, 0x8, R12 ;  /* 0x000000081b1a9825 */ /* 0x004fc600078e020c */
[----:B------:R-:W5:Y:S01]  /*1c50*/  @P0 LDG.E.64 R6, desc[UR12][R20.64+0x8] ;  /* 0x0000080c14060981 */ /* 0x000f62000c1e1b00 */
[----:B---3--:R-:W-:-:S03]  /*1c60*/  @!P1 IMAD.WIDE R12, R29, 0x8, R10 ;  /* 0x000000081d0c9825 */ /* 0x008fc600078e020a */
[----:B------:R-:W2:Y:S04]  /*1c70*/  @!P1 LDG.E.64 R10, desc[UR12][R26.64] ;  /* 0x0000000c1a0a9981 */ /* 0x000ea8000c1e1b00 */
[----:B------:R-:W2:Y:S01]  /*1c80*/  @!P1 LDG.E.64 R12, desc[UR12][R12.64] ;  /* 0x0000000c0c0c9981 */ /* 0x000ea2000c1e1b00 */
[----:B----4-:R-:W-:Y:S02]  /*1c90*/  @P0 DADD R16, R16, -R18 ;  /* 0x0000000010100229 */ /* 0x010fe40000000812 */
[----:B-----5:R-:W-:-:S06]  /*1ca0*/  @P0 DADD R6, R6, -R24 ;  /* 0x0000000006060229 */ /* 0x020fcc0000000818 */
[----:B------:R-:W-:Y:S02]  /*1cb0*/  @P0 DFMA R16, R16, R16, R22 ;  /* 0x000000101010022b */ /* 0x000fe40000000016 */
[----:B--2---:R-:W-:-:S06]  /*1cc0*/  @!P1 DADD R10, R10, -R12 ;  /* 0x000000000a0a9229 */ /* 0x004fcc000000080c */
[----:B------:R-:W-:-:S08]  /*1cd0*/  @P0 DFMA R22, R6, R6, R16 ;  /* 0x000000060616022b */ /* 0x000fd00000000010 */
[----:B------:R-:W-:-:S11]  /*1ce0*/  @!P1 DFMA R22, R10, R10, R22 ;  /* 0x0000000a0a16922b */ /* 0x000fd60000000016 */
.L_x_21:
[----:B------:R-:W-:Y:S05]  /*1cf0*/  BSYNC.RECONVERGENT B2 ;  /* 0x0000000000027941 */ /* 0x000fea0003800200 */
.L_x_20:
[----:B------:R-:W0:Y:S01]  /*1d00*/  MUFU.RSQ64H R7, R23 ;  /* 0x0000001700077308 */ /* 0x000e220000001c00 */
[----:B-1----:R-:W-:Y:S01]  /*1d10*/  VIADD R6, R23, 0xfcb00000 ;  /* 0xfcb0000017067836 */ /* 0x002fe20000000000 */
        /* <DEDUP_REMOVED lines=18> */
[----:B------:R-:W-:Y:S01]  /*1e40*/  MOV R0, R18 ;  /* 0x0000001200007202 */ /* 0x000fe20000000f00 */
[----:B------:R-:W-:Y:S01]  /*1e50*/  IMAD.MOV.U32 R21, RZ, RZ, R23 ;  /* 0x000000ffff157224 */ /* 0x000fe200078e0017 */
[----:B------:R-:W-:Y:S01]  /*1e60*/  MOV R6, 0x1e90 ;  /* 0x00001e9000067802 */ /* 0x000fe20000000f00 */
[----:B------:R-:W-:-:S07]  /*1e70*/  IMAD.MOV.U32 R17, RZ, RZ, R13 ;  /* 0x000000ffff117224 */ /* 0x000fce00078e000d */
[----:B------:R-:W-:Y:S05]  /*1e80*/  CALL.REL.NOINC `($__internal_1_$__cuda_sm20_dsqrt_rn_f64_mediumpath_v1) ;  /* 0x0000001c00b07944 */ /* 0x000fea0003c00000 */
.L_x_28:
[----:B------:R-:W-:Y:S05]  /*1e90*/  BSYNC.RECONVERGENT B2 ;  /* 0x0000000000027941 */ /* 0x000fea0003800200 */
.L_x_27:
[C---:B------:R-:W-:Y:S01]  /*1ea0*/  DADD R6, R8.reuse, R8 ;  /* 0x0000000008067229 */ /* 0x040fe20000000008 */
[----:B------:R-:W-:Y:S07]  /*1eb0*/  BSSY.RECONVERGENT B2, `(.L_x_29) ;  /* 0x0000017000027945 */ /* 0x000fee0003800200 */
[----:B------:R-:W-:Y:S01]  /*1ec0*/  DMUL R8, R8, R6 ;  /* 0x0000000608087228 */ /* 0x000fe20000000000 */
[----:B------:R-:W-:-:S05]  /*1ed0*/  IMAD.MOV.U32 R6, RZ, RZ, 0x1 ;  /* 0x00000001ff067424 */ /* 0x000fca00078e00ff */
[----:B------:R-:W0:Y:S02]  /*1ee0*/  MUFU.RCP64H R7, R9 ;  /* 0x0000000900077308 */ /* 0x000e240000001800 */
[----:B0-----:R-:W-:-:S08]  /*1ef0*/  DFMA R10, -R8, R6, 1 ;  /* 0x3ff00000080a742b */ /* 0x001fd00000000106 */
[----:B------:R-:W-:-:S08]  /*1f00*/  DFMA R10, R10, R10, R10 ;  /* 0x0000000a0a0a722b */ /* 0x000fd0000000000a */
[----:B------:R-:W-:-:S08]  /*1f10*/  DFMA R10, R6, R10, R6 ;  /* 0x0000000a060a722b */ /* 0x000fd00000000006 */
[----:B------:R-:W-:-:S08]  /*1f20*/  DFMA R6, -R8, R10, 1 ;  /* 0x3ff000000806742b */ /* 0x000fd0000000010a */
[----:B------:R-:W-:-:S08]  /*1f30*/  DFMA R6, R10, R6, R10 ;  /* 0x000000060a06722b */ /* 0x000fd0000000000a */
[----:B------:R-:W-:-:S08]  /*1f40*/  DMUL R10, R6, -R16 ;  /* 0x80000010060a7228 */ /* 0x000fd00000000000 */
[--C-:B------:R-:W-:Y:S02]  /*1f50*/  DFMA R12, -R8, R10, -R16.reuse ;  /* 0x0000000a080c722b */ /* 0x100fe40000000910 */
[----:B------:R-:W-:-:S06]  /*1f60*/  DADD R16, -RZ, -R16 ;  /* 0x00000000ff107229 */ /* 0x000fcc0000000910 */
[----:B------:R-:W-:-:S04]  /*1f70*/  DFMA R6, R6, R12, R10 ;  /* 0x0000000c0606722b */ /* 0x000fc8000000000a */
[----:B------:R-:W-:-:S06]  /*1f80*/  FSETP.GEU.AND P1, PT, |R17|, 6.5827683646048100446e-37, PT ;  /* 0x036000001100780b */ /* 0x000fcc0003f2e200 */
[----:B------:R-:W-:-:S05]  /*1f90*/  FFMA R0, RZ, R9, R7 ;  /* 0x00000009ff007223 */ /* 0x000fca0000000007 */
[----:B------:R-:W-:-:S13]  /*1fa0*/  FSETP.GT.AND P0, PT, |R0|, 1.469367938527859385e-39, PT ;  /* 0x001000000000780b */ /* 0x000fda0003f04200 */
[----:B------:R-:W-:Y:S05]  /*1fb0*/  @P0 BRA P1, `(.L_x_30) ;  /* 0x0000000000180947 */ /* 0x000fea0000800000 */
[----:B------:R-:W-:Y:S01]  /*1fc0*/  IMAD.MOV.U32 R21, RZ, RZ, R8 ;  /* 0x000000ffff157224 */ /* 0x000fe200078e0008 */
[----:B------:R-:W-:Y:S02]  /*1fd0*/  MOV R18, R9 ;  /* 0x0000000900127202 */ /* 0x000fe40000000f00 */
[----:B------:R-:W-:-:S07]  /*1fe0*/  MOV R0, 0x2000 ;  /* 0x0000200000007802 */ /* 0x000fce0000000f00 */
[----:B------:R-:W-:Y:S05]  /*1ff0*/  CALL.REL.NOINC `($__internal_0_$__cuda_sm20_div_rn_f64_full) ;  /* 0x0000001400d87944 */ /* 0x000fea0003c00000 */
[----:B------:R-:W-:Y:S02]  /*2000*/  IMAD.MOV.U32 R6, RZ, RZ, R20 ;  /* 0x000000ffff067224 */ /* 0x000fe400078e0014 */
[----:B------:R-:W-:-:S07]  /*2010*/  IMAD.MOV.U32 R7, RZ, RZ, R21 ;  /* 0x000000ffff077224 */ /* 0x000fce00078e0015 */
.L_x_30:
[----:B------:R-:W-:Y:S05]  /*2020*/  BSYNC.RECONVERGENT B2 ;  /* 0x0000000000027941 */ /* 0x000fea0003800200 */
.L_x_29:
[----:B------:R-:W0:Y:S02]  /*2030*/  LDC.64 R8, c[0x0][0x3e0] ;  /* 0x0000f800ff087b82 */ /* 0x000e240000000a00 */
[----:B0-----:R-:W2:Y:S01]  /*2040*/  LDG.E R0, desc[UR12][R8.64] ;  /* 0x0000000c08007981 */ /* 0x001ea2000c1e1900 */
[----:B------:R-:W-:Y:S02]  /*2050*/  HFMA2 R11, -RZ, RZ, 1.9912109375, 0.00128841400146484375 ;  /* 0x3ff71547ff0b7431 */ /* 0x000fe400000001ff */
[----:B------:R-:W-:Y:S01]  /*2060*/  IMAD.MOV.U32 R10, RZ, RZ, 0x652b82fe ;  /* 0x652b82feff0a7424 */ /* 0x000fe200078e00ff */
[----:B------:R-:W-:Y:S01]  /*2070*/  UMOV UR10, 0xfefa39ef ;  /* 0xfefa39ef000a7882 */ /* 0x000fe20000000000 */
[----:B------:R-:W-:Y:S01]  /*2080*/  UMOV UR11, 0x3fe62e42 ;  /* 0x3fe62e42000b7882 */ /* 0x000fe20000000000 */
[----:B------:R-:W-:Y:S01]  /*2090*/  FSETP.GEU.AND P0, PT, |R7|, 4.1917929649353027344, PT ;  /* 0x4086232b0700780b */ /* 0x000fe20003f0e200 */
[----:B------:R-:W-:Y:S02]  /*20a0*/  BSSY.RECONVERGENT B2, `(.L_x_31) ;  /* 0x0000038000027945 */ /* 0x000fe40003800200 */
[----:B------:R-:W-:-:S08]  /*20b0*/  DFMA R10, R6, R10, 6.75539944105574400000e+15 ;  /* 0x43380000060a742b */ /* 0x000fd0000000000a */
[----:B------:R-:W-:-:S08]  /*20c0*/  DADD R12, R10, -6.75539944105574400000e+15 ;  /* 0xc33800000a0c7429 */ /* 0x000fd00000000000 */
[----:B------:R-:W-:Y:S01]  /*20d0*/  DFMA R14, R12, -UR10, R6 ;  /* 0x8000000a0c0e7c2b */ /* 0x000fe20008000006 */
[----:B------:R-:W-:Y:S01]  /*20e0*/  UMOV UR10, 0x3b39803f ;  /* 0x3b39803f000a7882 */ /* 0x000fe20000000000 */
[----:B------:R-:W-:-:S06]  /*20f0*/  UMOV UR11, 0x3c7abc9e ;  /* 0x3c7abc9e000b7882 */ /* 0x000fcc0000000000 */
[----:B------:R-:W-:Y:S01]  /*2100*/  DFMA R12, R12, -UR10, R14 ;  /* 0x8000000a0c0c7c2b */ /* 0x000fe2000800000e */
[----:B------:R-:W-:Y:S01]  /*2110*/  UMOV UR10, 0x69ce2bdf ;  /* 0x69ce2bdf000a7882 */ /* 0x000fe20000000000 */
[----:B------:R-:W-:Y:S01]  /*2120*/  IMAD.MOV.U32 R14, RZ, RZ, -0x35dec16 ;  /* 0xfca213eaff0e7424 */ /* 0x000fe200078e00ff */
[----:B------:R-:W-:Y:S01]  /*2130*/  UMOV UR11, 0x3e5ade15 ;  /* 0x3e5ade15000b7882 */ /* 0x000fe20000000000 */
[----:B------:R-:W-:-:S06]  /*2140*/  IMAD.MOV.U32 R15, RZ, RZ, 0x3e928af3 ;  /* 0x3e928af3ff0f7424 */ /* 0x000fcc00078e00ff */
[----:B------:R-:W-:Y:S01]  /*2150*/  DFMA R14, R12, UR10, R14 ;  /* 0x0000000a0c0e7c2b */ /* 0x000fe2000800000e */
[----:B------:R-:W-:Y:S01]  /*2160*/  UMOV UR10, 0x62401315 ;  /* 0x62401315000a7882 */ /* 0x000fe20000000000 */
[----:B------:R-:W-:-:S06]  /*2170*/  UMOV UR11, 0x3ec71dee ;  /* 0x3ec71dee000b7882 */ /* 0x000fcc0000000000 */
[----:B------:R-:W-:Y:S01]  /*2180*/  DFMA R14, R12, R14, UR10 ;  /* 0x0000000a0c0e7e2b */ /* 0x000fe2000800000e */
        /* <DEDUP_REMOVED lines=20> */
[C---:B------:R-:W-:Y:S02]  /*22d0*/  DFMA R16, R12.reuse, R14, UR10 ;  /* 0x0000000a0c107e2b */ /* 0x040fe4000800000e */
[----:B------:R-:W0:Y:S06]  /*22e0*/  LDC.64 R14, c[0x0][0x3d0] ;  /* 0x0000f400ff0e7b82 */ /* 0x000e2c0000000a00 */
[----:B------:R-:W-:-:S08]  /*22f0*/  DFMA R16, R12, R16, 1 ;  /* 0x3ff000000c10742b */ /* 0x000fd00000000010 */
[----:B------:R-:W-:-:S10]  /*2300*/  DFMA R18, R12, R16, 1 ;  /* 0x3ff000000c12742b */ /* 0x000fd40000000010 */
[----:B------:R-:W-:Y:S01]  /*2310*/  IMAD R17, R10, 0x100000, R19 ;  /* 0x001000000a117824 */ /* 0x000fe200078e0213 */
[----:B------:R-:W-:Y:S01]  /*2320*/  MOV R16, R18 ;  /* 0x0000001200107202 */ /* 0x000fe20000000f00 */
[----:B--2---:R-:W-:-:S04]  /*2330*/  IMAD R13, R0, UR14, R3 ;  /* 0x0000000e000d7c24 */ /* 0x004fc8000f8e0203 */
[----:B0-----:R-:W-:Y:S01]  /*2340*/  IMAD.WIDE R12, R13, 0x8, R14 ;  /* 0x000000080d0c7825 */ /* 0x001fe200078e020e */
[----:B------:R-:W-:Y:S06]  /*2350*/  @!P0 BRA `(.L_x_32) ;  /* 0x0000000000308947 */ /* 0x000fec0003800000 */
[----:B------:R-:W-:Y:S01]  /*2360*/  FSETP.GEU.AND P1, PT, |R7|, 4.2275390625, PT ;  /* 0x408748000700780b */ /* 0x000fe20003f2e200 */
[C---:B------:R-:W-:Y:S02]  /*2370*/  DADD R16, R6.reuse, +INF ;  /* 0x7ff0000006107429 */ /* 0x040fe40000000000 */
[----:B------:R-:W-:-:S08]  /*2380*/  DSETP.GEU.AND P0, PT, R6, RZ, PT ;  /* 0x000000ff0600722a */ /* 0x000fd00003f0e000 */
[----:B------:R-:W-:Y:S02]  /*2390*/  FSEL R16, R16, RZ, P0 ;  /* 0x000000ff10107208 */ /* 0x000fe40000000000 */
[----:B------:R-:W-:Y:S02]  /*23a0*/  @!P1 LEA.HI R0, R10, R10, RZ, 0x1 ;  /* 0x0000000a0a009211 */ /* 0x000fe400078f08ff */
[----:B------:R-:W-:Y:S02]  /*23b0*/  FSEL R17, R17, RZ, P0 ;  /* 0x000000ff11117208 */ /* 0x000fe40000000000 */
[----:B------:R-:W-:-:S05]  /*23c0*/  @!P1 SHF.R.S32.HI R7, RZ, 0x1, R0 ;  /* 0x00000001ff079819 */ /* 0x000fca0000011400 */
[----:B------:R-:W-:Y:S02]  /*23d0*/  @!P1 IMAD.IADD R6, R10, 0x1, -R7 ;  /* 0x000000010a069824 */ /* 0x000fe400078e0a07 */
[----:B------:R-:W-:-:S03]  /*23e0*/  @!P1 IMAD R19, R7, 0x100000, R19 ;  /* 0x0010000007139824 */ /* 0x000fc600078e0213 */
[----:B------:R-:W-:Y:S01]  /*23f0*/  @!P1 LEA R7, R6, 0x3ff00000, 0x14 ;  /* 0x3ff0000006079811 */ /* 0x000fe200078ea0ff */
[----:B------:R-:W-:-:S06]  /*2400*/  @!P1 IMAD.MOV.U32 R6, RZ, RZ, RZ ;  /* 0x000000ffff069224 */ /* 0x000fcc00078e00ff */
[----:B------:R-:W-:-:S11]  /*2410*/  @!P1 DMUL R16, R18, R6 ;  /* 0x0000000612109228 */ /* 0x000fd60000000000 */
.L_x_32:
[----:B------:R-:W-:Y:S05]  /*2420*/  BSYNC.RECONVERGENT B2 ;  /* 0x0000000000027941 */ /* 0x000fea0003800200 */
.L_x_31:
[----:B------:R0:W-:Y:S01]  /*2430*/  STG.E.64 desc[UR12][R12.64], R16 ;  /* 0x000000100c007986 */ /* 0x0001e2000c101b0c */
[----:B------:R-:W1:Y:S03]  /*2440*/  LDC.64 R10, c[0x0][0x3d8] ;  /* 0x0000f600ff0a7b82 */ /* 0x000e660000000a00 */
[----:B------:R-:W2:Y:S05]  /*2450*/  LDG.E R0, desc[UR12][R8.64] ;  /* 0x0000000c08007981 */ /* 0x000eaa000c1e1900 */
[----:B------:R-:W3:Y:S01]  /*2460*/  LDC.64 R20, c[0x0][0x3c0] ;  /* 0x0000f000ff147b82 */ /* 0x000ee20000000a00 */
[----:B--2---:R-:W-:-:S04]  /*2470*/  IMAD R7, R0, UR14, R3 ;  /* 0x0000000e00077c24 */ /* 0x004fc8000f8e0203 */
[----:B------:R-:W-:-:S04]  /*2480*/  IMAD.WIDE R14, R7, 0x8, R14 ;  /* 0x00000008070e7825 */ /* 0x000fc800078e020e */
[----:B-1----:R-:W-:Y:S02]  /*2490*/  IMAD.WIDE R10, R7, 0x8, R10 ;  /* 0x00000008070a7825 */ /* 0x002fe400078e020a */
[----:B------:R-:W2:Y:S04]  /*24a0*/  LDG.E.64 R14, desc[UR12][R14.64] ;  /* 0x0000000c0e0e7981 */ /* 0x000ea8000c1e1b00 */
[----:B------:R-:W2:Y:S02]  /*24b0*/  LDG.E.64 R6, desc[UR12][R10.64] ;  /* 0x0000000c0a067981 */ /* 0x000ea4000c1e1b00 */
[----:B--2---:R-:W-:-:S07]  /*24c0*/  DADD R18, R14, R6 ;  /* 0x000000000e127229 */ /* 0x004fce0000000006 */
[----:B------:R0:W-:Y:S04]  /*24d0*/  STG.E.64 desc[UR12][R10.64], R18 ;  /* 0x000000120a007986 */ /* 0x0001e8000c101b0c */
[----:B---3--:R-:W2:Y:S02]  /*24e0*/  LDG.E R7, desc[UR12][R20.64] ;  /* 0x0000000c14077981 */ /* 0x008ea4000c1e1900 */
[----:B--2---:R-:W-:-:S13]  /*24f0*/  ISETP.GE.AND P0, PT, R7, 0x1, PT ;  /* 0x000000010700780c */ /* 0x004fda0003f06270 */
[----:B0-----:R-:W-:Y:S05]  /*2500*/  @!P0 BRA `(.L_x_19) ;  /* 0x00000000008c8947 */ /* 0x001fea0003800000 */
[----:B------:R0:W5:Y:S01]  /*2510*/  LDG.E R14, desc[UR12][R8.64] ;  /* 0x0000000c080e7981 */ /* 0x000162000c1e1900 */
[----:B------:R-:W-:-:S07]  /*2520*/  MOV R0, RZ ;  /* 0x000000ff00007202 */ /* 0x000fce0000000f00 */
.L_x_36:
[----:B-----5:R-:W-:-:S13]  /*2530*/  ISETP.GE.AND P0, PT, R14, 0x1, PT ;  /* 0x000000010e00780c */ /* 0x020fda0003f06270 */
[----:B-123--:R-:W-:Y:S05]  /*2540*/  @!P0 BRA `(.L_x_33) ;  /* 0x0000000000708947 */ /* 0x00efea0003800000 */
[----:B------:R-:W1:Y:S01]  /*2550*/  LDC.64 R6, c[0x0][0x3e0] ;  /* 0x0000f800ff067b82 */ /* 0x000e620000000a00 */
[----:B------:R-:W-:-:S07]  /*2560*/  IMAD.MOV.U32 R18, RZ, RZ, RZ ;  /* 0x000000ffff127224 */ /* 0x000fce00078e00ff */
[----:B0-----:R-:W0:Y:S08]  /*2570*/  LDC.64 R8, c[0x0][0x3d0] ;  /* 0x0000f400ff087b82 */ /* 0x001e300000000a00 */
[----:B------:R-:W2:Y:S08]  /*2580*/  LDC.64 R10, c[0x0][0x390] ;  /* 0x0000e400ff0a7b82 */ /* 0x000eb00000000a00 */
[----:B------:R-:W3:Y:S02]  /*2590*/  LDC.64 R12, c[0x0][0x398] ;  /* 0x0000e600ff0c7b82 */ /* 0x000ee40000000a00 */
.L_x_35:
[----:B------:R-:W-:-:S13]  /*25a0*/  ISETP.NE.AND P0, PT, R18, R3, PT ;  /* 0x000000031200720c */ /* 0x000fda0003f05270 */
[----:B------:R-:W-:Y:S05]  /*25b0*/  @P0 BRA `(.L_x_34) ;  /* 0x0000000000340947 */ /* 0x000fea0003800000 */
[----:B------:R-:W4:Y:S02]  /*25c0*/  LDC.64 R24, c[0x0][0x3c0] ;  /* 0x0000f000ff187b82 */ /* 0x000f240000000a00 */
[----:B----4-:R-:W4:Y:S01]  /*25d0*/  LDG.E R25, desc[UR12][R24.64] ;  /* 0x0000000c18197981 */ /* 0x010f22000c1e1900 */
[----:B------:R-:W-:-:S04]  /*25e0*/  IMAD R17, R14, UR14, R3 ;  /* 0x0000000e0e117c24 */ /* 0x000fc8000f8e0203 */
[----:B0-----:R-:W-:-:S06]  /*25f0*/  IMAD.WIDE R16, R17, 0x8, R8 ;  /* 0x0000000811107825 */ /* 0x001fcc00078e0208 */
[----:B------:R-:W5:Y:S01]  /*2600*/  LDG.E.64 R16, desc[UR12][R16.64] ;  /* 0x0000000c10107981 */ /* 0x000f62000c1e1b00 */
[C-C-:B----4-:R-:W-:Y:S02]  /*2610*/  IMAD R21, R25.reuse, R4, R0.reuse ;  /* 0x0000000419157224 */ /* 0x150fe400078e0200 */
[----:B------:R-:W-:Y:S02]  /*2620*/  IMAD R15, R25, UR14, R0 ;  /* 0x0000000e190f7c24 */ /* 0x000fe4000f8e0200 */
[----:B--2---:R-:W-:-:S04]  /*2630*/  IMAD.WIDE R20, R21, 0x8, R10 ;  /* 0x0000000815147825 */ /* 0x004fc800078e020a */
[----:B---3--:R-:W-:Y:S02]  /*2640*/  IMAD.WIDE R14, R15, 0x8, R12 ;  /* 0x000000080f0e7825 */ /* 0x008fe400078e020c */
[----:B------:R-:W5:Y:S04]  /*2650*/  LDG.E.64 R20, desc[UR12][R20.64] ;  /* 0x0000000c14147981 */ /* 0x000f68000c1e1b00 */
[----:B------:R-:W5:Y:S02]  /*2660*/  LDG.E.64 R22, desc[UR12][R14.64] ;  /* 0x0000000c0e167981 */ /* 0x000f64000c1e1b00 */
[----:B-----5:R-:W-:-:S07]  /*2670*/  DFMA R22, R16, R20, R22 ;  /* 0x000000141016722b */ /* 0x020fce0000000016 */
[----:B------:R4:W-:Y:S04]  /*2680*/  STG.E.64 desc[UR12][R14.64], R22 ;  /* 0x000000160e007986 */ /* 0x0009e8000c101b0c */
.L_x_34:
[----:B------:R-:W-:Y:S05]  /*2690*/  WARPSYNC.ALL ;  /* 0x0000000000007948 */ /* 0x000fea0003800000 */
[----:B------:R-:W-:Y:S06]  /*26a0*/  BAR.SYNC.DEFER_BLOCKING 0x0 ;  /* 0x0000000000007b1d */ /* 0x000fec0000010000 */
[----:B-1--4-:R-:W4:Y:S01]  /*26b0*/  LDG.E R14, desc[UR12][R6.64] ;  /* 0x0000000c060e7981 */ /* 0x012f22000c1e1900 */
[----:B------:R-:W-:-:S05]  /*26c0*/  VIADD R18, R18, 0x1 ;  /* 0x0000000112127836 */ /* 0x000fca0000000000 */
[----:B----4-:R-:W-:-:S13]  /*26d0*/  ISETP.GE.AND P0, PT, R18, R14, PT ;  /* 0x0000000e1200720c */ /* 0x010fda0003f06270 */
[----:B------:R-:W-:Y:S05]  /*26e0*/  @!P0 BRA `(.L_x_35) ;  /* 0xfffffffc00ac8947 */ /* 0x000fea000383ffff */
[----:B------:R-:W1:Y:S02]  /*26f0*/  LDC.64 R6, c[0x0][0x3c0] ;  /* 0x0000f000ff067b82 */ /* 0x000e640000000a00 */
[----:B-1----:R1:W5:Y:S02]  /*2700*/  LDG.E R7, desc[UR12][R6.64] ;  /* 0x0000000c06077981 */ /* 0x002364000c1e1900 */
.L_x_33:
[----:B------:R-:W-:-:S05]  /*2710*/  VIADD R0, R0, 0x1 ;  /* 0x0000000100007836 */ /* 0x000fca0000000000 */
[----:B-----5:R-:W-:-:S13]  /*2720*/  ISETP.GE.AND P0, PT, R0, R7, PT ;  /* 0x000000070000720c */ /* 0x020fda0003f06270 */
[----:B------:R-:W-:Y:S05]  /*2730*/  @!P0 BRA `(.L_x_36) ;  /* 0xfffffffc007c8947 */ /* 0x000fea000383ffff */
.L_x_19:
[----:B------:R-:W-:Y:S05]  /*2740*/  BSYNC.RECONVERGENT B1 ;  /* 0x0000000000017941 */ /* 0x000fea0003800200 */
.L_x_18:
[----:B0-----:R-:W-:Y:S01]  /*2750*/  IMAD.IADD R9, R2, 0x1, R5 ;  /* 0x0000000102097824 */ /* 0x001fe200078e0205 */
[----:B------:R-:W-:-:S04]  /*2760*/  IADD3 R4, PT, PT, R4, 0x1, RZ ;  /* 0x0000000104047810 */ /* 0x000fc80007ffe0ff */
[----:B------:R-:W-:-:S13]  /*2770*/  ISETP.GE.AND P0, PT, R4, R9, PT ;  /* 0x000000090400720c */ /* 0x000fda0003f06270 */
[----:B------:R-:W-:Y:S05]  /*2780*/  @!P0 BRA `(.L_x_37) ;  /* 0xffffffe400288947 */ /* 0x000fea000383ffff */
[----:B------:R-:W-:Y:S05]  /*2790*/  BSYNC.RECONVERGENT B0 ;  /* 0x0000000000007941 */ /* 0x000fea0003800200 */
.L_x_8:
[----:B------:R-:W-:-:S13]  /*27a0*/  ISETP.NE.AND P0, PT, R3, 0x1, PT ;  /* 0x000000010300780c */ /* 0x000fda0003f05270 */
[----:B------:R-:W-:Y:S05]  /*27b0*/  @P0 BRA `(.L_x_38) ;  /* 0x0000000c00a40947 */ /* 0x000fea0003800000 */
[----:B-1----:R-:W1:Y:S02]  /*27c0*/  LDC.64 R6, c[0x0][0x3e0] ;  /* 0x0000f800ff067b82 */ /* 0x002e640000000a00 */
[----:B-1----:R-:W4:Y:S06]  /*27d0*/  LDG.E R0, desc[UR12][R6.64] ;  /* 0x0000000c06007981 */ /* 0x002f2c000c1e1900 */
[----:B0-2---:R-:W0:Y:S01]  /*27e0*/  LDC.64 R8, c[0x0][0x3c0] ;  /* 0x0000f000ff087b82 */ /* 0x005e220000000a00 */
[----:B----4-:R-:W-:-:S13]  /*27f0*/  ISETP.GE.AND P0, PT, R0, 0x1, PT ;  /* 0x000000010000780c */ /* 0x010fda0003f06270 */
[----:B0-----:R-:W-:Y:S05]  /*2800*/  @!P0 BRA `(.L_x_39) ;  /* 0x0000000000488947 */ /* 0x001fea0003800000 */
[----:B------:R-:W-:Y:S01]  /*2810*/  IMAD.U32 R10, RZ, RZ, UR8 ;  /* 0x00000008ff0a7e24 */ /* 0x000fe2000f8e00ff */
[----:B------:R-:W0:Y:S01]  /*2820*/  LDC.64 R14, c[0x0][0x3d8] ;  /* 0x0000f600ff0e7b82 */ /* 0x000e220000000a00 */
[----:B------:R-:W-:-:S06]  /*2830*/  IMAD.U32 R11, RZ, RZ, UR9 ;  /* 0x00000009ff0b7e24 */ /* 0x000fcc000f8e00ff */
[----:B------:R-:W5:Y:S01]  /*2840*/  LDG.E.64 R10, desc[UR12][R10.64] ;  /* 0x0000000c0a0a7981 */ /* 0x000f62000c1e1b00 */
[----:B------:R-:W-:Y:S01]  /*2850*/  HFMA2 R19, -RZ, RZ, 0, 0 ;  /* 0x00000000ff137431 */ /* 0x000fe200000001ff */
[----:B------:R-:W-:Y:S06]  /*2860*/  BSSY.RECONVERGENT B0, `(.L_x_39) ;  /* 0x000000c000007945 */ /* 0x000fec0003800200 */
.L_x_40:
[----:B---3--:R-:W-:-:S04]  /*2870*/  IMAD R13, R0, UR14, R19 ;  /* 0x0000000e000d7c24 */ /* 0x008fc8000f8e0213 */
[----:B0-----:R-:W-:-:S06]  /*2880*/  IMAD.WIDE R12, R13, 0x8, R14 ;  /* 0x000000080d0c7825 */ /* 0x001fcc00078e020e */
[----:B------:R-:W2:Y:S01]  /*2890*/  LDG.E.64 R12, desc[UR12][R12.64] ;  /* 0x0000000c0c0c7981 */ /* 0x000ea2000c1e1b00 */
[----:B------:R-:W-:Y:S02]  /*28a0*/  IMAD.U32 R16, RZ, RZ, UR8 ;  /* 0x00000008ff107e24 */ /* 0x000fe4000f8e00ff */
[----:B------:R-:W-:Y:S01]  /*28b0*/  IMAD.U32 R17, RZ, RZ, UR9 ;  /* 0x00000009ff117e24 */ /* 0x000fe2000f8e00ff */
[----:B--2--5:R-:W-:-:S07]  /*28c0*/  DADD R10, R12, R10 ;  /* 0x000000000c0a7229 */ /* 0x024fce000000000a */
[----:B------:R1:W-:Y:S04]  /*28d0*/  STG.E.64 desc[UR12][R16.64], R10 ;  /* 0x0000000a10007986 */ /* 0x0003e8000c101b0c */
[----:B------:R-:W2:Y:S01]  /*28e0*/  LDG.E R0, desc[UR12][R6.64] ;  /* 0x0000000c06007981 */ /* 0x000ea2000c1e1900 */
[----:B------:R-:W-:-:S05]  /*28f0*/  VIADD R19, R19, 0x1 ;  /* 0x0000000113137836 */ /* 0x000fca0000000000 */
[----:B--2---:R-:W-:-:S13]  /*2900*/  ISETP.GE.AND P0, PT, R19, R0, PT ;  /* 0x000000001300720c */ /* 0x004fda0003f06270 */
[----:B-1----:R-:W-:Y:S05]  /*2910*/  @!P0 BRA `(.L_x_40) ;  /* 0xfffffffc00d48947 */ /* 0x002fea000383ffff */
[----:B------:R-:W-:Y:S05]  /*2920*/  BSYNC.RECONVERGENT B0 ;  /* 0x0000000000007941 */ /* 0x000fea0003800200 */
.L_x_39:
[----:B------:R-:W2:Y:S02]  /*2930*/  LDG.E R0, desc[UR12][R8.64] ;  /* 0x0000000c08007981 */ /* 0x000ea4000c1e1900 */
[----:B--2---:R-:W-:-:S13]  /*2940*/  ISETP.GE.AND P0, PT, R0, 0x1, PT ;  /* 0x000000010000780c */ /* 0x004fda0003f06270 */
[----:B------:R-:W-:Y:S05]  /*2950*/  @!P0 BRA `(.L_x_41) ;  /* 0x0000000000948947 */ /* 0x000fea0003800000 */
[----:B------:R-:W0:Y:S01]  /*2960*/  LDC.64 R6, c[0x0][0x398] ;  /* 0x0000e600ff067b82 */ /* 0x000e220000000a00 */
[----:B------:R-:W-:Y:S01]  /*2970*/  BSSY.RECONVERGENT B0, `(.L_x_41) ;  /* 0x0000023000007945 */ /* 0x000fe20003800200 */
[----:B------:R-:W-:-:S07]  /*2980*/  MOV R4, RZ ;  /* 0x000000ff00047202 */ /* 0x000fce0000000f00 */
.L_x_44:
[----:B------:R-:W-:Y:S02]  /*2990*/  IMAD.U32 R14, RZ, RZ, UR8 ;  /* 0x00000008ff0e7e24 */ /* 0x000fe4000f8e00ff */
[----:B------:R-:W-:-:S06]  /*29a0*/  IMAD.U32 R15, RZ, RZ, UR9 ;  /* 0x00000009ff0f7e24 */ /* 0x000fcc000f8e00ff */
[----:B------:R-:W2:Y:S01]  /*29b0*/  LDG.E.64 R14, desc[UR12][R14.64] ;  /* 0x0000000c0e0e7981 */ /* 0x000ea2000c1e1b00 */
[----:B------:R-:W-:-:S04]  /*29c0*/  IMAD R11, R0, UR14, R4 ;  /* 0x0000000e000b7c24 */ /* 0x000fc8000f8e0204 */
[----:B0-----:R-:W-:-:S05]  /*29d0*/  IMAD.WIDE R10, R11, 0x8, R6 ;  /* 0x000000080b0a7825 */ /* 0x001fca00078e0206 */
[----:B------:R-:W4:Y:S01]  /*29e0*/  LDG.E.64 R16, desc[UR12][R10.64] ;  /* 0x0000000c0a107981 */ /* 0x000f22000c1e1b00 */
[----:B---3--:R-:W-:Y:S01]  /*29f0*/  IMAD.MOV.U32 R12, RZ, RZ, 0x1 ;  /* 0x00000001ff0c7424 */ /* 0x008fe200078e00ff */
[----:B------:R-:W-:Y:S01]  /*2a00*/  BSSY.RECONVERGENT B1, `(.L_x_42) ;  /* 0x0000014000017945 */ /* 0x000fe20003800200 */
[----:B--2---:R-:W0:Y:S01]  /*2a10*/  MUFU.RCP64H R13, R15 ;  /* 0x0000000f000d7308 */ /* 0x004e220000001800 */
[----:B----4-:R-:W-:-:S03]  /*2a20*/  FSETP.GEU.AND P1, PT, |R17|, 6.5827683646048100446e-37, PT ;  /* 0x036000001100780b */ /* 0x010fc60003f2e200 */
[----:B0-----:R-:W-:-:S08]  /*2a30*/  DFMA R18, -R14, R12, 1 ;  /* 0x3ff000000e12742b */ /* 0x001fd0000000010c */
[----:B------:R-:W-:-:S08]  /*2a40*/  DFMA R18, R18, R18, R18 ;  /* 0x000000121212722b */ /* 0x000fd00000000012 */
[----:B------:R-:W-:-:S08]  /*2a50*/  DFMA R18, R12, R18, R12 ;  /* 0x000000120c12722b */ /* 0x000fd0000000000c */
[----:B------:R-:W-:-:S08]  /*2a60*/  DFMA R12, -R14, R18, 1 ;  /* 0x3ff000000e0c742b */ /* 0x000fd00000000112 */
[----:B------:R-:W-:-:S08]  /*2a70*/  DFMA R12, R18, R12, R18 ;  /* 0x0000000c120c722b */ /* 0x000fd00000000012 */
[----:B------:R-:W-:-:S08]  /*2a80*/  DMUL R18, R16, R12 ;  /* 0x0000000c10127228 */ /* 0x000fd00000000000 */
[----:B------:R-:W-:-:S08]  /*2a90*/  DFMA R20, -R14, R18, R16 ;  /* 0x000000120e14722b */ /* 0x000fd00000000110 */
[----:B------:R-:W-:-:S10]  /*2aa0*/  DFMA R12, R12, R20, R18 ;  /* 0x000000140c0c722b */ /* 0x000fd40000000012 */
[----:B------:R-:W-:-:S05]  /*2ab0*/  FFMA R0, RZ, R15, R13 ;  /* 0x0000000fff007223 */ /* 0x000fca000000000d */
[----:B------:R-:W-:-:S13]  /*2ac0*/  FSETP.GT.AND P0, PT, |R0|, 1.469367938527859385e-39, PT ;  /* 0x001000000000780b */ /* 0x000fda0003f04200 */
[----:B------:R-:W-:Y:S05]  /*2ad0*/  @P0 BRA P1, `(.L_x_43) ;  /* 0x0000000000180947 */ /* 0x000fea0000800000 */
[----:B------:R-:W-:Y:S01]  /*2ae0*/  MOV R21, R14 ;  /* 0x0000000e00157202 */ /* 0x000fe20000000f00 */
[----:B------:R-:W-:Y:S01]  /*2af0*/  IMAD.MOV.U32 R18, RZ, RZ, R15 ;  /* 0x000000ffff127224 */ /* 0x000fe200078e000f */
[----:B------:R-:W-:-:S07]  /*2b00*/  MOV R0, 0x2b20 ;  /* 0x00002b2000007802 */ /* 0x000fce0000000f00 */
[----:B------:R-:W-:Y:S05]  /*2b10*/  CALL.REL.NOINC `($__internal_0_$__cuda_sm20_div_rn_f64_full) ;  /* 0x0000000c00107944 */ /* 0x000fea0003c00000 */
[----:B------:R-:W-:Y:S02]  /*2b20*/  IMAD.MOV.U32 R12, RZ, RZ, R20 ;  /* 0x000000ffff0c7224 */ /* 0x000fe400078e0014 */
[----:B------:R-:W-:-:S07]  /*2b30*/  IMAD.MOV.U32 R13, RZ, RZ, R21 ;  /* 0x000000ffff0d7224 */ /* 0x000fce00078e0015 */
.L_x_43:
[----:B------:R-:W-:Y:S05]  /*2b40*/  BSYNC.RECONVERGENT B1 ;  /* 0x0000000000017941 */ /* 0x000fea0003800200 */
.L_x_42:
[----:B------:R1:W-:Y:S04]  /*2b50*/  STG.E.64 desc[UR12][R10.64], R12 ;  /* 0x0000000c0a007986 */ /* 0x0003e8000c101b0c */
[----:B------:R-:W2:Y:S01]  /*2b60*/  LDG.E R0, desc[UR12][R8.64] ;  /* 0x0000000c08007981 */ /* 0x000ea2000c1e1900 */
[----:B------:R-:W-:-:S04]  /*2b70*/  IADD3 R4, PT, PT, R4, 0x1, RZ ;  /* 0x0000000104047810 */ /* 0x000fc80007ffe0ff */
[----:B--2---:R-:W-:-:S13]  /*2b80*/  ISETP.GE.AND P0, PT, R4, R0, PT ;  /* 0x000000000400720c */ /* 0x004fda0003f06270 */
[----:B-1----:R-:W-:Y:S05]  /*2b90*/  @!P0 BRA `(.L_x_44) ;  /* 0xfffffffc007c8947 */ /* 0x002fea000383ffff */
[----:B------:R-:W-:Y:S05]  /*2ba0*/  BSYNC.RECONVERGENT B0 ;  /* 0x0000000000007941 */ /* 0x000fea0003800200 */
.L_x_41:
[----:B------:R-:W-:Y:S02]  /*2bb0*/  IMAD.U32 R6, RZ, RZ, UR8 ;  /* 0x00000008ff067e24 */ /* 0x000fe4000f8e00ff */
[----:B------:R-:W-:-:S05]  /*2bc0*/  IMAD.U32 R7, RZ, RZ, UR9 ;  /* 0x00000009ff077e24 */ /* 0x000fca000f8e00ff */
[----:B------:R0:W-:Y:S04]  /*2bd0*/  STG.E.64 desc[UR12][R6.64], RZ ;  /* 0x000000ff06007986 */ /* 0x0001e8000c101b0c */
[----:B------:R-:W2:Y:S01]  /*2be0*/  LDG.E R8, desc[UR12][R8.64] ;  /* 0x0000000c08087981 */ /* 0x000ea2000c1e1900 */
[----:B------:R-:W-:Y:S02]  /*2bf0*/  CS2R R20, SRZ ;  /* 0x0000000000147805 */ /* 0x000fe4000001ff00 */
[----:B--2---:R-:W-:-:S13]  /*2c00*/  ISETP.GE.AND P0, PT, R8, 0x1, PT ;  /* 0x000000010800780c */ /* 0x004fda0003f06270 */
[----:B0-----:R-:W-:Y:S05]  /*2c10*/  @!P0 BRA `(.L_x_45) ;  /* 0x0000000400a48947 */ /* 0x001fea0003800000 */
[C---:B------:R-:W-:Y:S01]  /*2c20*/  ISETP.GE.U32.AND P0, PT, R8.reuse, 0x8, PT ;  /* 0x000000080800780c */ /* 0x040fe20003f06070 */
[----:B------:R-:W-:Y:S01]  /*2c30*/  IMAD R9, R8, UR14, RZ ;  /* 0x0000000e08097c24 */ /* 0x000fe2000f8e02ff */
[----:B------:R-:W-:Y:S01]  /*2c40*/  CS2R R20, SRZ ;  /* 0x0000000000147805 */ /* 0x000fe2000001ff00 */
[----:B------:R-:W-:-:S10]  /*2c50*/  IMAD.MOV.U32 R0, RZ, RZ, RZ ;  /* 0x000000ffff007224 */ /* 0x000fd400078e00ff */
[----:B------:R-:W-:Y:S05]  /*2c60*/  @!P0 BRA `(.L_x_46) ;  /* 0x0000000000b88947 */ /* 0x000fea0003800000 */
[----:B------:R-:W-:Y:S01]  /*2c70*/  BSSY.RECONVERGENT B0, `(.L_x_47) ;  /* 0x000002c000007945 */ /* 0x000fe20003800200 */
[----:B------:R-:W-:Y:S02]  /*2c80*/  MOV R0, RZ ;  /* 0x000000ff00007202 */ /* 0x000fe40000000f00 */
[----:B------:R-:W-:-:S07]  /*2c90*/  CS2R R20, SRZ ;  /* 0x0000000000147805 */ /* 0x000fce000001ff00 */
.L_x_48:
[----:B------:R-:W0:Y:S01]  /*2ca0*/  LDC.64 R10, c[0x0][0x398] ;  /* 0x0000e600ff0a7b82 */ /* 0x000e220000000a00 */
[----:B------:R-:W-:-:S07]  /*2cb0*/  IMAD.IADD R7, R9, 0x1, R0 ;  /* 0x0000000109077824 */ /* 0x000fce00078e0200 */
[----:B------:R-:W1:Y:S01]  /*2cc0*/  LDC.64 R26, c[0x0][0x3a0] ;  /* 0x0000e800ff1a7b82 */ /* 0x000e620000000a00 */
[----:B0-----:R-:W-:-:S05]  /*2cd0*/  IMAD.WIDE.U32 R10, R7, 0x8, R10 ;  /* 0x00000008070a7825 */ /* 0x001fca00078e000a */
[----:B------:R-:W2:Y:S01]  /*2ce0*/  LDG.E.64 R18, desc[UR12][R10.64+0x8] ;  /* 0x0000080c0a127981 */ /* 0x000ea2000c1e1b00 */
[----:B-1----:R-:W-:-:S03]  /*2cf0*/  IMAD.WIDE.U32 R26, R7, 0x8, R26 ;  /* 0x00000008071a7825 */ /* 0x002fc600078e001a */
[----:B------:R-:W4:Y:S04]  /*2d00*/  LDG.E.64 R14, desc[UR12][R10.64+0x10] ;  /* 0x0000100c0a0e7981 */ /* 0x000f28000c1e1b00 */
[----:B------:R-:W5:Y:S04]  /*2d10*/  LDG.E.64 R6, desc[UR12][R10.64] ;  /* 0x0000000c0a067981 */ /* 0x000f68000c1e1b00 */
[----:B------:R-:W5:Y:S04]  /*2d20*/  LDG.E.64 R16, desc[UR12][R26.64] ;  /* 0x0000000c1a107981 */ /* 0x000f68000c1e1b00 */
[----:B---3--:R-:W2:Y:S04]  /*2d30*/  LDG.E.64 R12, desc[UR12][R26.64+0x8] ;  /* 0x0000080c1a0c7981 */ /* 0x008ea8000c1e1b00 */
[----:B------:R-:W4:Y:S04]  /*2d40*/  LDG.E.64 R24, desc[UR12][R26.64+0x10] ;  /* 0x0000100c1a187981 */ /* 0x000f28000c1e1b00 */
[----:B------:R-:W3:Y:S04]  /*2d50*/  LDG.E.64 R22, desc[UR12][R26.64+0x18] ;  /* 0x0000180c1a167981 */ /* 0x000ee8000c1e1b00 */
[----:B------:R-:W3:Y:S01]  /*2d60*/  LDG.E.64 R28, desc[UR12][R26.64+0x38] ;  /* 0x0000380c1a1c7981 */ /* 0x000ee2000c1e1b00 */
[----:B-----5:R-:W-:-:S03]  /*2d70*/  DADD R16, R6, -R16 ;  /* 0x0000000006107229 */ /* 0x020fc60000000810 */
[----:B------:R-:W3:Y:S01]  /*2d80*/  LDG.E.64 R6, desc[UR12][R10.64+0x18] ;  /* 0x0000180c0a067981 */ /* 0x000ee2000c1e1b00 */
[----:B--2---:R-:W-:-:S03]  /*2d90*/  DADD R12, R18, -R12 ;  /* 0x00000000120c7229 */ /* 0x004fc6000000080c */
[----:B------:R-:W2:Y:S01]  /*2da0*/  LDG.E.64 R18, desc[UR12][R26.64+0x20] ;  /* 0x0000200c1a127981 */ /* 0x000ea2000c1e1b00 */
[----:B------:R-:W-:-:S03]  /*2db0*/  DFMA R16, R16, R16, R20 ;  /* 0x000000101010722b */ /* 0x000fc60000000014 */
[----:B------:R-:W2:Y:S01]  /*2dc0*/  LDG.E.64 R20, desc[UR12][R10.64+0x20] ;  /* 0x0000200c0a147981 */ /* 0x000ea2000c1e1b00 */
[----:B----4-:R-:W-:-:S03]  /*2dd0*/  DADD R24, R14, -R24 ;  /* 0x000000000e187229 */ /* 0x010fc60000000818 */
[----:B------:R-:W4:Y:S01]  /*2de0*/  LDG.E.64 R14, desc[UR12][R26.64+0x28] ;  /* 0x0000280c1a0e7981 */ /* 0x000f22000c1e1b00 */
[----:B------:R-:W-:-:S03]  /*2df0*/  DFMA R12, R12, R12, R16 ;  /* 0x0000000c0c0c722b */ /* 0x000fc60000000010 */
[----:B------:R-:W4:Y:S05]  /*2e00*/  LDG.E.64 R16, desc[UR12][R10.64+0x28] ;  /* 0x0000280c0a107981 */ /* 0x000f2a000c1e1b00 */
[----:B------:R-:W-:Y:S02]  /*2e10*/  DFMA R24, R24, R24, R12 ;  /* 0x000000181818722b */ /* 0x000fe4000000000c */
[----:B------:R-:W5:Y:S04]  /*2e20*/  LDG.E.64 R12, desc[UR12][R10.64+0x30] ;  /* 0x0000300c0a0c7981 */ /* 0x000f68000c1e1b00 */
[----:B------:R-:W5:Y:S01]  /*2e30*/  LDG.E.64 R10, desc[UR12][R10.64+0x38] ;  /* 0x0000380c0a0a7981 */ /* 0x000f62000c1e1b00 */
[----:B---3--:R-:W-:-:S03]  /*2e40*/  DADD R22, R6, -R22 ;  /* 0x0000000006167229 */ /* 0x008fc60000000816 */
[----:B------:R-:W3:Y:S05]  /*2e50*/  LDG.E.64 R6, desc[UR12][R26.64+0x30] ;  /* 0x0000300c1a067981 */ /* 0x000eea000c1e1b00 */
[----:B------:R-:W-:Y:S02]  /*2e60*/  DFMA R24, R22, R22, R24 ;  /* 0x000000161618722b */ /* 0x000fe40000000018 */
[----:B--2---:R-:W-:Y:S02]  /*2e70*/  DADD R18, R20, -R18 ;  /* 0x0000000014127229 */ /* 0x004fe40000000812 */
[----:B----4-:R-:W-:-:S06]  /*2e80*/  DADD R14, R16, -R14 ;  /* 0x00000000100e7229 */ /* 0x010fcc000000080e */
[----:B------:R-:W-:-:S08]  /*2e90*/  DFMA R24, R18, R18, R24 ;  /* 0x000000121218722b */ /* 0x000fd00000000018 */
[----:B------:R-:W-:Y:S01]  /*2ea0*/  DFMA R24, R14, R14, R24 ;  /* 0x0000000e0e18722b */ /* 0x000fe20000000018 */
[----:B------:R-:W-:Y:S01]  /*2eb0*/  VIADD R0, R0, 0x8 ;  /* 0x0000000800007836 */ /* 0x000fe20000000000 */
[----:B-----5:R-:W-:Y:S02]  /*2ec0*/  DADD R28, R10, -R28 ;  /* 0x000000000a1c7229 */ /* 0x020fe4000000081c */
[----:B---3--:R-:W-:-:S08]  /*2ed0*/  DADD R6, R12, -R6 ;  /* 0x000000000c067229 */ /* 0x008fd00000000806 */
[----:B------:R-:W-:Y:S01]  /*2ee0*/  DFMA R24, R6, R6, R24 ;  /* 0x000000060618722b */ /* 0x000fe20000000018 */
[----:B------:R-:W-:-:S04]  /*2ef0*/  LOP3.LUT R7, R8, 0x7ffffff8, RZ, 0xc0, !PT ;  /* 0x7ffffff808077812 */ /* 0x000fc800078ec0ff */
[----:B------:R-:W-:-:S03]  /*2f00*/  ISETP.NE.AND P0, PT, R0, R7, PT ;  /* 0x000000070000720c */ /* 0x000fc60003f05270 */
[----:B------:R-:W-:-:S10]  /*2f10*/  DFMA R20, R28, R28, R24 ;  /* 0x0000001c1c14722b */ /* 0x000fd40000000018 */
[----:B------:R-:W-:Y:S05]  /*2f20*/  @P0 BRA `(.L_x_48) ;  /* 0xfffffffc005c0947 */ /* 0x000fea000383ffff */
[----:B------:R-:W-:Y:S05]  /*2f30*/  BSYNC.RECONVERGENT B0 ;  /* 0x0000000000007941 */ /* 0x000fea0003800200 */
.L_x_47:
[----:B------:R-:W-:-:S07]  /*2f40*/  IMAD.MOV.U32 R0, RZ, RZ, R7 ;  /* 0x000000ffff007224 */ /* 0x000fce00078e0007 */
.L_x_46:
[----:B------:R-:W-:-:S13]  /*2f50*/  LOP3.LUT P0, R4, R8, 0x7, RZ, 0xc0, !PT ;  /* 0x0000000708047812 */ /* 0x000fda000780c0ff */
[----:B------:R-:W-:Y:S05]  /*2f60*/  @!P0 BRA `(.L_x_45) ;  /* 0x0000000000d08947 */ /* 0x000fea0003800000 */
[----:B------:R-:W-:Y:S02]  /*2f70*/  ISETP.GE.U32.AND P0, PT, R4, 0x4, PT ;  /* 0x000000040400780c */ /* 0x000fe40003f06070 */
[----:B------:R-:W-:-:S11]  /*2f80*/  LOP3.LUT P1, R4, R8, 0x3, RZ, 0xc0, !PT ;  /* 0x0000000308047812 */ /* 0x000fd6000782c0ff */
[----:B------:R-:W-:Y:S05]  /*2f90*/  @!P0 BRA `(.L_x_49) ;  /* 0x0000000000588947 */ /* 0x000fea0003800000 */
[----:B------:R-:W0:Y:S01]  /*2fa0*/  LDC.64 R26, c[0x0][0x398] ;  /* 0x0000e600ff1a7b82 */ /* 0x000e220000000a00 */
[----:B------:R-:W-:-:S07]  /*2fb0*/  IADD3 R11, PT, PT, R9, R0, RZ ;  /* 0x00000000090b7210 */ /* 0x000fce0007ffe0ff */
[----:B------:R-:W1:Y:S01]  /*2fc0*/  LDC.64 R6, c[0x0][0x3a0] ;  /* 0x0000e800ff067b82 */ /* 0x000e620000000a00 */
[----:B0-----:R-:W-:-:S05]  /*2fd0*/  IMAD.WIDE R26, R11, 0x8, R26 ;  /* 0x000000080b1a7825 */ /* 0x001fca00078e021a */
[----:B------:R-:W2:Y:S01]  /*2fe0*/  LDG.E.64 R14, desc[UR12][R26.64+0x8] ;  /* 0x0000080c1a0e7981 */ /* 0x000ea2000c1e1b00 */
[----:B-1----:R-:W-:-:S03]  /*2ff0*/  IMAD.WIDE R6, R11, 0x8, R6 ;  /* 0x000000080b067825 */ /* 0x002fc600078e0206 */
[----:B------:R-:W4:Y:S04]  /*3000*/  LDG.E.64 R18, desc[UR12][R26.64+0x10] ;  /* 0x0000100c1a127981 */ /* 0x000f28000c1e1b00 */
[----:B------:R-:W5:Y:S04]  /*3010*/  LDG.E.64 R10, desc[UR12][R26.64] ;  /* 0x0000000c1a0a7981 */ /* 0x000f68000c1e1b00 */
[----:B---3--:R-:W5:Y:S04]  /*3020*/  LDG.E.64 R12, desc[UR12][R6.64] ;  /* 0x0000000c060c7981 */ /* 0x008f68000c1e1b00 */
[----:B------:R-:W2:Y:S04]  /*3030*/  LDG.E.64 R16, desc[UR12][R6.64+0x8] ;  /* 0x0000080c06107981 */ /* 0x000ea8000c1e1b00 */
[----:B------:R-:W4:Y:S04]  /*3040*/  LDG.E.64 R22, desc[UR12][R6.64+0x10] ;  /* 0x0000100c06167981 */ /* 0x000f28000c1e1b00 */
[----:B------:R-:W3:Y:S04]  /*3050*/  LDG.E.64 R24, desc[UR12][R26.64+0x18] ;  /* 0x0000180c1a187981 */ /* 0x000ee8000c1e1b00 */
[----:B------:R-:W3:Y:S01]  /*3060*/  LDG.E.64 R28, desc[UR12][R6.64+0x18] ;  /* 0x0000180c061c7981 */ /* 0x000ee2000c1e1b00 */
[----:B------:R-:W-:Y:S01]  /*3070*/  VIADD R0, R0, 0x4 ;  /* 0x0000000400007836 */ /* 0x000fe20000000000 */
[----:B-----5:R-:W-:-:S02]  /*3080*/  DADD R10, R10, -R12 ;  /* 0x000000000a0a7229 */ /* 0x020fc4000000080c */
[----:B--2---:R-:W-:-:S06]  /*3090*/  DADD R14, R14, -R16 ;  /* 0x000000000e0e7229 */ /* 0x004fcc0000000810 */
[----:B------:R-:W-:Y:S02]  /*30a0*/  DFMA R10, R10, R10, R20 ;  /* 0x0000000a0a0a722b */ /* 0x000fe40000000014 */
[----:B----4-:R-:W-:-:S06]  /*30b0*/  DADD R18, R18, -R22 ;  /* 0x0000000012127229 */ /* 0x010fcc0000000816 */
[----:B------:R-:W-:Y:S02]  /*30c0*/  DFMA R10, R14, R14, R10 ;  /* 0x0000000e0e0a722b */ /* 0x000fe4000000000a */
[----:B---3--:R-:W-:-:S06]  /*30d0*/  DADD R24, R24, -R28 ;  /* 0x0000000018187229 */ /* 0x008fcc000000081c */
[----:B------:R-:W-:-:S08]  /*30e0*/  DFMA R10, R18, R18, R10 ;  /* 0x00000012120a722b */ /* 0x000fd0000000000a */
[----:B------:R-:W-:-:S11]  /*30f0*/  DFMA R20, R24, R24, R10 ;  /* 0x000000181814722b */ /* 0x000fd6000000000a */
.L_x_49:
[----:B------:R-:W-:Y:S05]  /*3100*/  @!P1 BRA `(.L_x_45) ;  /* 0x0000000000689947 */ /* 0x000fea0003800000 */
[----:B------:R-:W-:Y:S02]  /*3110*/  ISETP.NE.AND P0, PT, R4, 0x1, PT ;  /* 0x000000010400780c */ /* 0x000fe40003f05270 */
[----:B------:R-:W-:-:S04]  /*3120*/  LOP3.LUT R8, R8, 0x1, RZ, 0xc0, !PT ;  /* 0x0000000108087812 */ /* 0x000fc800078ec0ff */
[----:B------:R-:W-:-:S07]  /*3130*/  ISETP.NE.U32.AND P1, PT, R8, 0x1, PT ;  /* 0x000000010800780c */ /* 0x000fce0003f25070 */
[----:B------:R-:W0:Y:S01]  /*3140*/  @P0 LDC.64 R18, c[0x0][0x398] ;  /* 0x0000e600ff120b82 */ /* 0x000e220000000a00 */
[----:B------:R-:W-:-:S07]  /*3150*/  @P0 IMAD.IADD R23, R9, 0x1, R0 ;  /* 0x0000000109170824 */ /* 0x000fce00078e0200 */
[----:B------:R-:W1:Y:S08]  /*3160*/  @P0 LDC.64 R6, c[0x0][0x3a0] ;  /* 0x0000e800ff060b82 */ /* 0x000e700000000a00 */
[----:B------:R-:W2:Y:S08]  /*3170*/  @!P1 LDC.64 R14, c[0x0][0x398] ;  /* 0x0000e600ff0e9b82 */ /* 0x000eb00000000a00 */
[----:B---3--:R-:W3:Y:S01]  /*3180*/  @!P1 LDC.64 R12, c[0x0][0x3a0] ;  /* 0x0000e800ff0c9b82 */ /* 0x008ee20000000a00 */
[----:B0-----:R-:W-:-:S04]  /*3190*/  @P0 IMAD.WIDE R18, R23, 0x8, R18 ;  /* 0x0000000817120825 */ /* 0x001fc800078e0212 */
[----:B------:R-:W-:Y:S01]  /*31a0*/  @P0 VIADD R0, R0, 0x2 ;  /* 0x0000000200000836 */ /* 0x000fe20000000000 */
[----:B------:R-:W4:Y:S01]  /*31b0*/  @P0 LDG.E.64 R10, desc[UR12][R18.64] ;  /* 0x0000000c120a0981 */ /* 0x000f22000c1e1b00 */
[----:B-1----:R-:W-:-:S05]  /*31c0*/  @P0 IMAD.WIDE R22, R23, 0x8, R6 ;  /* 0x0000000817160825 */ /* 0x002fca00078e0206 */
[----:B------:R-:W4:Y:S01]  /*31d0*/  @P0 LDG.E.64 R6, desc[UR12][R22.64] ;  /* 0x0000000c16060981 */ /* 0x000f22000c1e1b00 */
[----:B------:R-:W-:-:S03]  /*31e0*/  @!P1 IADD3 R25, PT, PT, R9, R0, RZ ;  /* 0x0000000009199210 */ /* 0x000fc60007ffe0ff */
[----:B------:R-:W5:Y:S04]  /*31f0*/  @P0 LDG.E.64 R8, desc[UR12][R18.64+0x8] ;  /* 0x0000080c12080981 */ /* 0x000f68000c1e1b00 */
[----:B------:R-:W5:Y:S01]  /*3200*/  @P0 LDG.E.64 R16, desc[UR12][R22.64+0x8] ;  /* 0x0000080c16100981 */ /* 0x000f62000c1e1b00 */
[----:B--2---:R-:W-:-:S04]  /*3210*/  @!P1 IMAD.WIDE R14, R25, 0x8, R14 ;  /* 0x00000008190e9825 */ /* 0x004fc800078e020e */
[----:B---3--:R-:W-:Y:S02]  /*3220*/  @!P1 IMAD.WIDE R12, R25, 0x8, R12 ;  /* 0x00000008190c9825 */ /* 0x008fe400078e020c */
        /* <DEDUP_REMOVED lines=8> */
.L_x_45:
[----:B------:R-:W0:Y:S01]  /*32b0*/  MUFU.RSQ64H R7, R21 ;  /* 0x0000001500077308 */ /* 0x000e220000001c00 */
[----:B------:R-:W-:Y:S01]  /*32c0*/  VIADD R6, R21, 0xfcb00000 ;  /* 0xfcb0000015067836 */ /* 0x000fe20000000000 */
[----:B------:R-:W-:Y:S01]  /*32d0*/  BSSY.RECONVERGENT B0, `(.L_x_50) ;  /* 0x0000019000007945 */ /* 0x000fe20003800200 */
[----:B------:R-:W-:Y:S02]  /*32e0*/  IMAD.MOV.U32 R10, RZ, RZ, 0x0 ;  /* 0x00000000ff0a7424 */ /* 0x000fe400078e00ff */
[----:B------:R-:W-:Y:S01]  /*32f0*/  IMAD.MOV.U32 R11, RZ, RZ, 0x3fd80000 ;  /* 0x3fd80000ff0b7424 */ /* 0x000fe200078e00ff */
[----:B------:R-:W-:Y:S01]  /*3300*/  ISETP.GE.U32.AND P0, PT, R6, 0x7ca00000, PT ;  /* 0x7ca000000600780c */ /* 0x000fe20003f06070 */
[----:B0-----:R-:W-:-:S08]  /*3310*/  DMUL R8, R6, R6 ;  /* 0x0000000606087228 */ /* 0x001fd00000000000 */
[----:B------:R-:W-:-:S08]  /*3320*/  DFMA R8, -R8, R20, 1 ;  /* 0x3ff000000808742b */ /* 0x000fd00000000114 */
[----:B------:R-:W-:Y:S02]  /*3330*/  DFMA R10, R8, R10, 0.5 ;  /* 0x3fe00000080a742b */ /* 0x000fe4000000000a */
[----:B------:R-:W-:-:S08]  /*3340*/  DMUL R8, R6, R8 ;  /* 0x0000000806087228 */ /* 0x000fd00000000000 */
[----:B------:R-:W-:-:S08]  /*3350*/  DFMA R14, R10, R8, R6 ;  /* 0x000000080a0e722b */ /* 0x000fd00000000006 */
[----:B------:R-:W-:Y:S02]  /*3360*/  DMUL R10, R14, R20 ;  /* 0x000000140e0a7228 */ /* 0x000fe40000000000 */
[----:B------:R-:W-:Y:S01]  /*3370*/  IADD3 R9, PT, PT, R15, -0x100000, RZ ;  /* 0xfff000000f097810 */ /* 0x000fe20007ffe0ff */
[----:B------:R-:W-:-:S05]  /*3380*/  IMAD.MOV.U32 R8, RZ, RZ, R14 ;  /* 0x000000ffff087224 */ /* 0x000fca00078e000e */
[----:B------:R-:W-:-:S08]  /*3390*/  DFMA R16, R10, -R10, R20 ;  /* 0x8000000a0a10722b */ /* 0x000fd00000000014 */
[----:B---3--:R-:W-:Y:S01]  /*33a0*/  DFMA R12, R16, R8, R10 ;  /* 0x00000008100c722b */ /* 0x008fe2000000000a */
[----:B------:R-:W-:Y:S10]  /*33b0*/  @!P0 BRA `(.L_x_51) ;  /* 0x0000000000288947 */ /* 0x000ff40003800000 */
[----:B------:R-:W-:Y:S01]  /*33c0*/  IMAD.MOV.U32 R12, RZ, RZ, R10 ;  /* 0x000000ffff0c7224 */ /* 0x000fe200078e000a */
[----:B------:R-:W-:Y:S01]  /*33d0*/  MOV R15, R17 ;  /* 0x00000011000f7202 */ /* 0x000fe20000000f00 */
[----:B------:R-:W-:Y:S02]  /*33e0*/  IMAD.MOV.U32 R0, RZ, RZ, R14 ;  /* 0x000000ffff007224 */ /* 0x000fe400078e000e */
[----:B------:R-:W-:Y:S01]  /*33f0*/  IMAD.MOV.U32 R10, RZ, RZ, R6 ;  /* 0x000000ffff0a7224 */ /* 0x000fe200078e0006 */
[----:B------:R-:W-:Y:S01]  /*3400*/  MOV R6, 0x3440 ;  /* 0x0000344000067802 */ /* 0x000fe20000000f00 */
[----:B------:R-:W-:Y:S02]  /*3410*/  IMAD.MOV.U32 R14, RZ, RZ, R16 ;  /* 0x000000ffff0e7224 */ /* 0x000fe400078e0010 */
[----:B------:R-:W-:-:S07]  /*3420*/  IMAD.MOV.U32 R17, RZ, RZ, R9 ;  /* 0x000000ffff117224 */ /* 0x000fce00078e0009 */
[----:B------:R-:W-:Y:S05]  /*3430*/  CALL.REL.NOINC `($__internal_1_$__cuda_sm20_dsqrt_rn_f64_mediumpath_v1) ;  /* 0x0000000800447944 */ /* 0x000fea0003c00000 */
[----:B------:R-:W-:Y:S01]  /*3440*/  MOV R12, R16 ;  /* 0x00000010000c7202 */ /* 0x000fe20000000f00 */
[----:B------:R-:W-:-:S07]  /*3450*/  IMAD.MOV.U32 R13, RZ, RZ, R17 ;  /* 0x000000ffff0d7224 */ /* 0x000fce00078e0011 */
.L_x_51:
[----:B------:R-:W-:Y:S05]  /*3460*/  BSYNC.RECONVERGENT B0 ;  /* 0x0000000000007941 */ /* 0x000fea0003800200 */
.L_x_50:
[----:B------:R-:W-:Y:S01]  /*3470*/  IMAD.U32 R8, RZ, RZ, UR6 ;  /* 0x00000006ff087e24 */ /* 0x000fe2000f8e00ff */
[----:B------:R-:W-:Y:S01]  /*3480*/  MOV R10, UR4 ;  /* 0x00000004000a7c02 */ /* 0x000fe20008000f00 */
[----:B------:R-:W-:Y:S02]  /*3490*/  IMAD.U32 R9, RZ, RZ, UR7 ;  /* 0x00000007ff097e24 */ /* 0x000fe4000f8e00ff */
[----:B------:R-:W-:-:S03]  /*34a0*/  IMAD.U32 R11, RZ, RZ, UR5 ;  /* 0x00000005ff0b7e24 */ /* 0x000fc6000f8e00ff */
[----:B------:R4:W-:Y:S04]  /*34b0*/  STG.E.64 desc[UR12][R8.64], R12 ;  /* 0x0000000c08007986 */ /* 0x0009e8000c101b0c */
[----:B------:R-:W2:Y:S01]  /*34c0*/  LDG.E R10, desc[UR12][R10.64] ;  /* 0x0000000c0a0a7981 */ /* 0x000ea2000c1e1900 */
[----:B------:R-:W0:Y:S01]  /*34d0*/  LDC.64 R6, c[0x0][0x3c0] ;  /* 0x0000f000ff067b82 */ /* 0x000e220000000a00 */
[----:B------:R-:W-:Y:S01]  /*34e0*/  IMAD.U32 R14, RZ, RZ, UR4 ;  /* 0x00000004ff0e7e24 */ /* 0x000fe2000f8e00ff */
[----:B------:R-:W-:Y:S01]  /*34f0*/  MOV R15, UR5 ;  /* 0x00000005000f7c02 */ /* 0x000fe20008000f00 */
[----:B--2---:R-:W-:-:S05]  /*3500*/  VIADD R17, R10, 0x1 ;  /* 0x000000010a117836 */ /* 0x004fca0000000000 */
[----:B------:R4:W-:Y:S04]  /*3510*/  STG.E desc[UR12][R14.64], R17 ;  /* 0x000000110e007986 */ /* 0x0009e8000c10190c */
[----:B0-----:R-:W2:Y:S02]  /*3520*/  LDG.E R0, desc[UR12][R6.64] ;  /* 0x0000000c06007981 */ /* 0x001ea4000c1e1900 */
[----:B--2---:R-:W-:-:S13]  /*3530*/  ISETP.GE.AND P0, PT, R0, 0x1, PT ;  /* 0x000000010000780c */ /* 0x004fda0003f06270 */
[----:B----4-:R-:W-:Y:S05]  /*3540*/  @!P0 BRA `(.L_x_38) ;  /* 0x0000000000408947 */ /* 0x010fea0003800000 */
[----:B------:R-:W0:Y:S01]  /*3550*/  LDC.64 R8, c[0x0][0x3a0] ;  /* 0x0000e800ff087b82 */ /* 0x000e220000000a00 */
[----:B------:R-:W-:-:S07]  /*3560*/  IMAD.MOV.U32 R19, RZ, RZ, RZ ;  /* 0x000000ffff137224 */ /* 0x000fce00078e00ff */
[----:B------:R-:W1:Y:S02]  /*3570*/  LDC.64 R10, c[0x0][0x398] ;  /* 0x0000e600ff0a7b82 */ /* 0x000e640000000a00 */
.L_x_52:
[----:B------:R-:W-:-:S04]  /*3580*/  IMAD R15, R0, UR14, R19 ;  /* 0x0000000e000f7c24 */ /* 0x000fc8000f8e0213 */
[----:B-1----:R-:W-:-:S06]  /*3590*/  IMAD.WIDE R12, R15, 0x8, R10 ;  /* 0x000000080f0c7825 */ /* 0x002fcc00078e020a */
[----:B------:R-:W2:Y:S01]  /*35a0*/  LDG.E.64 R12, desc[UR12][R12.64] ;  /* 0x0000000c0c0c7981 */ /* 0x000ea2000c1e1b00 */
[----:B0-----:R-:W-:-:S05]  /*35b0*/  IMAD.WIDE R14, R15, 0x8, R8 ;  /* 0x000000080f0e7825 */ /* 0x001fca00078e0208 */
[----:B--2---:R4:W-:Y:S04]  /*35c0*/  STG.E.64 desc[UR12][R14.64], R12 ;  /* 0x0000000c0e007986 */ /* 0x0049e8000c101b0c */
[----:B------:R-:W2:Y:S02]  /*35d0*/  LDG.E R0, desc[UR12][R6.64] ;  /* 0x0000000c06007981 */ /* 0x000ea4000c1e1900 */
[----:B--2---:R-:W-:-:S04]  /*35e0*/  IMAD R17, R0, UR14, R19 ;  /* 0x0000000e00117c24 */ /* 0x004fc8000f8e0213 */
[----:B------:R-:W-:-:S05]  /*35f0*/  IMAD.WIDE R16, R17, 0x8, R10 ;  /* 0x0000000811107825 */ /* 0x000fca00078e020a */
[----:B------:R4:W-:Y:S04]  /*3600*/  STG.E.64 desc[UR12][R16.64], RZ ;  /* 0x000000ff10007986 */ /* 0x0009e8000c101b0c */
[----:B------:R-:W2:Y:S01]  /*3610*/  LDG.E R0, desc[UR12][R6.64] ;  /* 0x0000000c06007981 */ /* 0x000ea2000c1e1900 */
[----:B------:R-:W-:-:S04]  /*3620*/  IADD3 R19, PT, PT, R19, 0x1, RZ ;  /* 0x0000000113137810 */ /* 0x000fc80007ffe0ff */
[----:B--2---:R-:W-:-:S13]  /*3630*/  ISETP.GE.AND P0, PT, R19, R0, PT ;  /* 0x000000001300720c */ /* 0x004fda0003f06270 */
[----:B----4-:R-:W-:Y:S05]  /*3640*/  @!P0 BRA `(.L_x_52) ;  /* 0xfffffffc00cc8947 */ /* 0x010fea000383ffff */
.L_x_38:
[----:B------:R-:W-:Y:S05]  /*3650*/  WARPSYNC.ALL ;  /* 0x0000000000007948 */ /* 0x000fea0003800000 */
[----:B0-23--:R-:W0:Y:S08]  /*3660*/  LDC.64 R12, c[0x0][0x3e0] ;  /* 0x0000f800ff0c7b82 */ /* 0x00de300000000a00 */
[----:B------:R-:W-:Y:S08]  /*3670*/  BAR.SYNC.DEFER_BLOCKING 0x0 ;  /* 0x0000000000007b1d */ /* 0x000ff00000010000 */
[----:B-1----:R-:W1:Y:S01]  /*3680*/  LDC.64 R6, c[0x0][0x3d8] ;  /* 0x0000f600ff067b82 */ /* 0x002e620000000a00 */
[----:B0-----:R-:W2:Y:S07]  /*3690*/  LDG.E R12, desc[UR12][R12.64] ;  /* 0x0000000c0c0c7981 */ /* 0x001eae000c1e1900 */
[----:B------:R-:W0:Y:S01]  /*36a0*/  LDC.64 R10, c[0x0][0x3a8] ;  /* 0x0000ea00ff0a7b82 */ /* 0x000e220000000a00 */
[----:B------:R-:W-:-:S02]  /*36b0*/  IMAD.U32 R8, RZ, RZ, UR6 ;  /* 0x00000006ff087e24 */ /* 0x000fc4000f8e00ff */
[----:B--2---:R-:W-:-:S04]  /*36c0*/  IMAD R9, R12, UR14, R3 ;  /* 0x0000000e0c097c24 */ /* 0x004fc8000f8e0203 */
[----:B-1----:R-:W-:-:S04]  /*36d0*/  IMAD.WIDE R6, R9, 0x8, R6 ;  /* 0x0000000809067825 */ /* 0x002fc800078e0206 */
[----:B------:R-:W-:Y:S01]  /*36e0*/  IMAD.U32 R9, RZ, RZ, UR7 ;  /* 0x00000007ff097e24 */ /* 0x000fe2000f8e00ff */
[----:B------:R1:W-:Y:S01]  /*36f0*/  STG.E.64 desc[UR12][R6.64], RZ ;  /* 0x000000ff06007986 */ /* 0x0003e2000c101b0c */
[----:B------:R-:W-:Y:S06]  /*3700*/  BAR.SYNC.DEFER_BLOCKING 0x0 ;  /* 0x0000000000007b1d */ /* 0x000fec0000010000 */
[----:B------:R-:W2:Y:S04]  /*3710*/  LDG.E.64 R8, desc[UR12][R8.64] ;  /* 0x0000000c08087981 */ /* 0x000ea8000c1e1b00 */
[----:B0-----:R-:W2:Y:S02]  /*3720*/  LDG.E.64 R10, desc[UR12][R10.64] ;  /* 0x0000000c0a0a7981 */ /* 0x001ea4000c1e1b00 */
[----:B--2---:R-:W-:-:S14]  /*3730*/  DSETP.GT.AND P0, PT, R8, R10, PT ;  /* 0x0000000a0800722a */ /* 0x004fdc0003f04000 */
[----:B-1----:R-:W-:Y:S05]  /*3740*/  @P0 BRA `(.L_x_53) ;  /* 0xffffffd4000c0947 */ /* 0x002fea000383ffff */
[----:B------:R-:W-:Y:S05]  /*3750*/  EXIT ;  /* 0x000000000000794d */ /* 0x000fea0003800000 */
        .weak           $__internal_0_$__cuda_sm20_div_rn_f64_full
        .type           $__internal_0_$__cuda_sm20_div_rn_f64_full,@function
        .size           $__internal_0_$__cuda_sm20_div_rn_f64_full,($__internal_1_$__cuda_sm20_dsqrt_rn_f64_mediumpath_v1 - $__internal_0_$__cuda_sm20_div_rn_f64_full)
$__internal_0_$__cuda_sm20_div_rn_f64_full:
[----:B------:R-:W-:Y:S01]  /*3760*/  IMAD.MOV.U32 R13, RZ, RZ, R17 ;  /* 0x000000ffff0d7224 */ /* 0x000fe200078e0011 */
[C---:B------:R-:W-:Y:S01]  /*3770*/  FSETP.GEU.AND P0, PT, |R18|.reuse, 1.469367938527859385e-39, PT ;  /* 0x001000001200780b */ /* 0x040fe20003f0e200 */
[----:B------:R-:W-:Y:S01]  /*3780*/  IMAD.MOV.U32 R27, RZ, RZ, 0x1ca00000 ;  /* 0x1ca00000ff1b7424 */ /* 0x000fe200078e00ff */
[----:B------:R-:W-:Y:S01]  /*3790*/  MOV R12, R16 ;  /* 0x00000010000c7202 */ /* 0x000fe20000000f00 */
[--C-:B------:R-:W-:Y:S01]  /*37a0*/  IMAD.MOV.U32 R16, RZ, RZ, R21.reuse ;  /* 0x000000ffff107224 */ /* 0x100fe200078e0015 */
[C---:B------:R-:W-:Y:S01]  /*37b0*/  FSETP.GEU.AND P2, PT, |R13|.reuse, 1.469367938527859385e-39, PT ;  /* 0x001000000d00780b */ /* 0x040fe20003f4e200 */
[----:B------:R-:W-:Y:S01]  /*37c0*/  IMAD.MOV.U32 R20, RZ, RZ, 0x1 ;  /* 0x00000001ff147424 */ /* 0x000fe200078e00ff */
[----:B------:R-:W-:Y:S01]  /*37d0*/  LOP3.LUT R14, R18, 0x800fffff, RZ, 0xc0, !PT ;  /* 0x800fffff120e7812 */ /* 0x000fe200078ec0ff */
[----:B------:R-:W-:Y:S01]  /*37e0*/  BSSY.RECONVERGENT B3, `(.L_x_54) ;  /* 0x0000053000037945 */ /* 0x000fe20003800200 */
[----:B------:R-:W-:Y:S02]  /*37f0*/  MOV R17, R18 ;  /* 0x0000001200117202 */ /* 0x000fe40000000f00 */
[----:B------:R-:W-:Y:S01]  /*3800*/  LOP3.LUT R15, R14, 0x3ff00000, RZ, 0xfc, !PT ;  /* 0x3ff000000e0f7812 */ /* 0x000fe200078efcff */
[----:B------:R-:W-:Y:S01]  /*3810*/  IMAD.MOV.U32 R14, RZ, RZ, R21 ;  /* 0x000000ffff0e7224 */ /* 0x000fe200078e0015 */
[----:B------:R-:W-:-:S02]  /*3820*/  LOP3.LUT R26, R13, 0x7ff00000, RZ, 0xc0, !PT ;  /* 0x7ff000000d1a7812 */ /* 0x000fc400078ec0ff */
[----:B------:R-:W-:Y:S01]  /*3830*/  @!P0 DMUL R14, R16, 8.98846567431157953865e+307 ;  /* 0x7fe00000100e8828 */ /* 0x000fe20000000000 */
[----:B------:R-:W-:Y:S02]  /*3840*/  LOP3.LUT R29, R18, 0x7ff00000, RZ, 0xc0, !PT ;  /* 0x7ff00000121d7812 */ /* 0x000fe400078ec0ff */
[----:B------:R-:W-:Y:S01]  /*3850*/  @!P2 LOP3.LUT R19, R17, 0x7ff00000, RZ, 0xc0, !PT ;  /* 0x7ff000001113a812 */ /* 0x000fe200078ec0ff */
[----:B------:R-:W-:Y:S01]  /*3860*/  @!P2 IMAD.MOV.U32 R22, RZ, RZ, RZ ;  /* 0x000000ffff16a224 */ /* 0x000fe200078e00ff */
[C---:B------:R-:W-:Y:S01]  /*3870*/  ISETP.GE.U32.AND P1, PT, R26.reuse, R29, PT ;  /* 0x0000001d1a00720c */ /* 0x040fe20003f26070 */
[----:B------:R-:W0:Y:S01]  /*3880*/  MUFU.RCP64H R21, R15 ;  /* 0x0000000f00157308 */ /* 0x000e220000001800 */
[----:B------:R-:W-:Y:S02]  /*3890*/  @!P2 ISETP.GE.U32.AND P3, PT, R26, R19, PT ;  /* 0x000000131a00a20c */ /* 0x000fe40003f66070 */
[C---:B------:R-:W-:Y:S02]  /*38a0*/  SEL R19, R27.reuse, 0x63400000, !P1 ;  /* 0x634000001b137807 */ /* 0x040fe40004800000 */
[----:B------:R-:W-:-:S02]  /*38b0*/  @!P2 SEL R23, R27, 0x63400000, !P3 ;  /* 0x634000001b17a807 */ /* 0x000fc40005800000 */
[--C-:B------:R-:W-:Y:S02]  /*38c0*/  LOP3.LUT R19, R19, 0x800fffff, R13.reuse, 0xf8, !PT ;  /* 0x800fffff13137812 */ /* 0x100fe400078ef80d */
[----:B------:R-:W-:Y:S02]  /*38d0*/  @!P2 LOP3.LUT R23, R23, 0x80000000, R13, 0xf8, !PT ;  /* 0x800000001717a812 */ /* 0x000fe400078ef80d */
[----:B------:R-:W-:Y:S02]  /*38e0*/  MOV R18, R12 ;  /* 0x0000000c00127202 */ /* 0x000fe40000000f00 */
[----:B------:R-:W-:Y:S02]  /*38f0*/  @!P2 LOP3.LUT R23, R23, 0x100000, RZ, 0xfc, !PT ;  /* 0x001000001717a812 */ /* 0x000fe400078efcff */
[----:B------:R-:W-:-:S04]  /*3900*/  @!P0 LOP3.LUT R29, R15, 0x7ff00000, RZ, 0xc0, !PT ;  /* 0x7ff000000f1d8812 */ /* 0x000fc800078ec0ff */
[----:B------:R-:W-:Y:S02]  /*3910*/  @!P2 DFMA R18, R18, 2, -R22 ;  /* 0x400000001212a82b */ /* 0x000fe40000000816 */
[----:B0-----:R-:W-:-:S08]  /*3920*/  DFMA R22, R20, -R14, 1 ;  /* 0x3ff000001416742b */ /* 0x001fd0000000080e */
[----:B------:R-:W-:-:S08]  /*3930*/  DFMA R22, R22, R22, R22 ;  /* 0x000000161616722b */ /* 0x000fd00000000016 */
[----:B------:R-:W-:-:S08]  /*3940*/  DFMA R22, R20, R22, R20 ;  /* 0x000000161416722b */ /* 0x000fd00000000014 */
[----:B------:R-:W-:-:S08]  /*3950*/  DFMA R20, R22, -R14, 1 ;  /* 0x3ff000001614742b */ /* 0x000fd0000000080e */
[----:B------:R-:W-:-:S08]  /*3960*/  DFMA R20, R22, R20, R22 ;  /* 0x000000141614722b */ /* 0x000fd00000000016 */
[----:B------:R-:W-:-:S08]  /*3970*/  DMUL R22, R20, R18 ;  /* 0x0000001214167228 */ /* 0x000fd00000000000 */
[----:B------:R-:W-:-:S08]  /*3980*/  DFMA R24, R22, -R14, R18 ;  /* 0x8000000e1618722b */ /* 0x000fd00000000012 */
[----:B------:R-:W-:Y:S01]  /*3990*/  DFMA R24, R20, R24, R22 ;  /* 0x000000181418722b */ /* 0x000fe20000000016 */
[----:B------:R-:W-:Y:S02]  /*39a0*/  MOV R22, R26 ;  /* 0x0000001a00167202 */ /* 0x000fe40000000f00 */
[----:B------:R-:W-:-:S05]  /*39b0*/  @!P2 LOP3.LUT R22, R19, 0x7ff00000, RZ, 0xc0, !PT ;  /* 0x7ff000001316a812 */ /* 0x000fca00078ec0ff */
[----:B------:R-:W-:-:S05]  /*39c0*/  VIADD R20, R22, 0xffffffff ;  /* 0xffffffff16147836 */ /* 0x000fca0000000000 */
[----:B------:R-:W-:Y:S01]  /*39d0*/  ISETP.GT.U32.AND P0, PT, R20, 0x7feffffe, PT ;  /* 0x7feffffe1400780c */ /* 0x000fe20003f04070 */
[----:B------:R-:W-:-:S05]  /*39e0*/  VIADD R20, R29, 0xffffffff ;  /* 0xffffffff1d147836 */ /* 0x000fca0000000000 */
[----:B------:R-:W-:-:S13]  /*39f0*/  ISETP.GT.U32.OR P0, PT, R20, 0x7feffffe, P0 ;  /* 0x7feffffe1400780c */ /* 0x000fda0000704470 */
[----:B------:R-:W-:Y:S05]  /*3a00*/  @P0 BRA `(.L_x_55) ;  /* 0x00000000006c0947 */ /* 0x000fea0003800000 */
[----:B------:R-:W-:-:S04]  /*3a10*/  LOP3.LUT R13, R17, 0x7ff00000, RZ, 0xc0, !PT ;  /* 0x7ff00000110d7812 */ /* 0x000fc800078ec0ff */
[CC--:B------:R-:W-:Y:S02]  /*3a20*/  VIADDMNMX R12, R26.reuse, -R13.reuse, 0xb9600000, !PT ;  /* 0xb96000001a0c7446 */ /* 0x0c0fe4000780090d */
[----:B------:R-:W-:Y:S02]  /*3a30*/  ISETP.GE.U32.AND P0, PT, R26, R13, PT ;  /* 0x0000000d1a00720c */ /* 0x000fe40003f06070 */
[----:B------:R-:W-:Y:S02]  /*3a40*/  VIMNMX R12, PT, PT, R12, 0x46a00000, PT ;  /* 0x46a000000c0c7848 */ /* 0x000fe40003fe0100 */
[----:B------:R-:W-:-:S04]  /*3a50*/  SEL R27, R27, 0x63400000, !P0 ;  /* 0x634000001b1b7807 */ /* 0x000fc80004000000 */
[----:B------:R-:W-:Y:S01]  /*3a60*/  IADD3 R22, PT, PT, -R27, R12, RZ ;  /* 0x0000000c1b167210 */ /* 0x000fe20007ffe1ff */
[----:B------:R-:W-:-:S04]  /*3a70*/  IMAD.MOV.U32 R12, RZ, RZ, RZ ;  /* 0x000000ffff0c7224 */ /* 0x000fc800078e00ff */
[----:B------:R-:W-:-:S06]  /*3a80*/  VIADD R13, R22, 0x7fe00000 ;  /* 0x7fe00000160d7836 */ /* 0x000fcc0000000000 */
[----:B------:R-:W-:-:S10]  /*3a90*/  DMUL R20, R24, R12 ;  /* 0x0000000c18147228 */ /* 0x000fd40000000000 */
[----:B------:R-:W-:-:S13]  /*3aa0*/  FSETP.GTU.AND P0, PT, |R21|, 1.469367938527859385e-39, PT ;  /* 0x001000001500780b */ /* 0x000fda0003f0c200 */
[----:B------:R-:W-:Y:S05]  /*3ab0*/  @P0 BRA `(.L_x_56) ;  /* 0x0000000000940947 */ /* 0x000fea0003800000 */
[----:B------:R-:W-:Y:S01]  /*3ac0*/  DFMA R14, R24, -R14, R18 ;  /* 0x8000000e180e722b */ /* 0x000fe20000000012 */
[----:B------:R-:W-:-:S09]  /*3ad0*/  MOV R12, RZ ;  /* 0x000000ff000c7202 */ /* 0x000fd20000000f00 */
[C---:B------:R-:W-:Y:S02]  /*3ae0*/  FSETP.NEU.AND P0, PT, R15.reuse, RZ, PT ;  /* 0x000000ff0f00720b */ /* 0x040fe40003f0d000 */
[----:B------:R-:W-:-:S04]  /*3af0*/  LOP3.LUT R17, R15, 0x80000000, R17, 0x48, !PT ;  /* 0x800000000f117812 */ /* 0x000fc800078e4811 */
[----:B------:R-:W-:-:S07]  /*3b00*/  LOP3.LUT R13, R17, R13, RZ, 0xfc, !PT ;  /* 0x0000000d110d7212 */ /* 0x000fce00078efcff */
[----:B------:R-:W-:Y:S05]  /*3b10*/  @!P0 BRA `(.L_x_56) ;  /* 0x00000000007c8947 */ /* 0x000fea0003800000 */
[----:B------:R-:W-:Y:S01]  /*3b20*/  IMAD.MOV R15, RZ, RZ, -R22 ;  /* 0x000000ffff0f7224 */ /* 0x000fe200078e0a16 */
[----:B------:R-:W-:Y:S01]  /*3b30*/  DMUL.RP R12, R24, R12 ;  /* 0x0000000c180c7228 */ /* 0x000fe20000008000 */
[----:B------:R-:W-:-:S06]  /*3b40*/  IMAD.MOV.U32 R14, RZ, RZ, RZ ;  /* 0x000000ffff0e7224 */ /* 0x000fcc00078e00ff */
[----:B------:R-:W-:-:S03]  /*3b50*/  DFMA R14, R20, -R14, R24 ;  /* 0x8000000e140e722b */ /* 0x000fc60000000018 */
[----:B------:R-:W-:-:S03]  /*3b60*/  LOP3.LUT R17, R13, R17, RZ, 0x3c, !PT ;  /* 0x000000110d117212 */ /* 0x000fc600078e3cff */
[----:B------:R-:W-:-:S04]  /*3b70*/  IADD3 R14, PT, PT, -R22, -0x43300000, RZ ;  /* 0xbcd00000160e7810 */ /* 0x000fc80007ffe1ff */
[----:B------:R-:W-:-:S04]  /*3b80*/  FSETP.NEU.AND P0, PT, |R15|, R14, PT ;  /* 0x0000000e0f00720b */ /* 0x000fc80003f0d200 */
[----:B------:R-:W-:Y:S02]  /*3b90*/  FSEL R20, R12, R20, !P0 ;  /* 0x000000140c147208 */ /* 0x000fe40004000000 */
[----:B------:R-:W-:Y:S01]  /*3ba0*/  FSEL R21, R17, R21, !P0 ;  /* 0x0000001511157208 */ /* 0x000fe20004000000 */
[----:B------:R-:W-:Y:S06]  /*3bb0*/  BRA `(.L_x_56) ;  /* 0x0000000000547947 */ /* 0x000fec0003800000 */
.L_x_55:
[----:B------:R-:W-:-:S14]  /*3bc0*/  DSETP.NAN.AND P0, PT, R12, R12, PT ;  /* 0x0000000c0c00722a */ /* 0x000fdc0003f08000 */
[----:B------:R-:W-:Y:S05]  /*3bd0*/  @P0 BRA `(.L_x_57) ;  /* 0x0000000000440947 */ /* 0x000fea0003800000 */
[----:B------:R-:W-:-:S14]  /*3be0*/  DSETP.NAN.AND P0, PT, R16, R16, PT ;  /* 0x000000101000722a */ /* 0x000fdc0003f08000 */
[----:B------:R-:W-:Y:S05]  /*3bf0*/  @P0 BRA `(.L_x_58) ;  /* 0x0000000000300947 */ /* 0x000fea0003800000 */
[----:B------:R-:W-:Y:S01]  /*3c00*/  ISETP.NE.AND P0, PT, R22, R29, PT ;  /* 0x0000001d1600720c */ /* 0x000fe20003f05270 */
[----:B------:R-:W-:Y:S01]  /*3c10*/  IMAD.MOV.U32 R21, RZ, RZ, -0x80000 ;  /* 0xfff80000ff157424 */ /* 0x000fe200078e00ff */
[----:B------:R-:W-:-:S11]  /*3c20*/  MOV R20, 0x0 ;  /* 0x0000000000147802 */ /* 0x000fd60000000f00 */
[----:B------:R-:W-:Y:S05]  /*3c30*/  @!P0 BRA `(.L_x_56) ;  /* 0x0000000000348947 */ /* 0x000fea0003800000 */
[----:B------:R-:W-:Y:S02]  /*3c40*/  ISETP.NE.AND P0, PT, R22, 0x7ff00000, PT ;  /* 0x7ff000001600780c */ /* 0x000fe40003f05270 */
[----:B------:R-:W-:Y:S02]  /*3c50*/  LOP3.LUT R21, R13, 0x80000000, R17, 0x48, !PT ;  /* 0x800000000d157812 */ /* 0x000fe400078e4811 */
[----:B------:R-:W-:-:S13]  /*3c60*/  ISETP.EQ.OR P0, PT, R29, RZ, !P0 ;  /* 0x000000ff1d00720c */ /* 0x000fda0004702670 */
[----:B------:R-:W-:Y:S01]  /*3c70*/  @P0 LOP3.LUT R12, R21, 0x7ff00000, RZ, 0xfc, !PT ;  /* 0x7ff00000150c0812 */ /* 0x000fe200078efcff */
[----:B------:R-:W-:Y:S01]  /*3c80*/  @!P0 IMAD.MOV.U32 R20, RZ, RZ, RZ ;  /* 0x000000ffff148224 */ /* 0x000fe200078e00ff */
[----:B------:R-:W-:-:S03]  /*3c90*/  @P0 MOV R20, RZ ;  /* 0x000000ff00140202 */ /* 0x000fc60000000f00 */
[----:B------:R-:W-:Y:S01]  /*3ca0*/  @P0 IMAD.MOV.U32 R21, RZ, RZ, R12 ;  /* 0x000000ffff150224 */ /* 0x000fe200078e000c */
[----:B------:R-:W-:Y:S06]  /*3cb0*/  BRA `(.L_x_56) ;  /* 0x0000000000147947 */ /* 0x000fec0003800000 */
.L_x_58:
[----:B------:R-:W-:Y:S01]  /*3cc0*/  LOP3.LUT R21, R17, 0x80000, RZ, 0xfc, !PT ;  /* 0x0008000011157812 */ /* 0x000fe200078efcff */
[----:B------:R-:W-:Y:S01]  /*3cd0*/  IMAD.MOV.U32 R20, RZ, RZ, R16 ;  /* 0x000000ffff147224 */ /* 0x000fe200078e0010 */
[----:B------:R-:W-:Y:S06]  /*3ce0*/  BRA `(.L_x_56) ;  /* 0x0000000000087947 */ /* 0x000fec0003800000 */
.L_x_57:
[----:B------:R-:W-:Y:S02]  /*3cf0*/  LOP3.LUT R21, R13, 0x80000, RZ, 0xfc, !PT ;  /* 0x000800000d157812 */ /* 0x000fe400078efcff */
[----:B------:R-:W-:-:S07]  /*3d00*/  MOV R20, R12 ;  /* 0x0000000c00147202 */ /* 0x000fce0000000f00 */
.L_x_56:
[----:B------:R-:W-:Y:S05]  /*3d10*/  BSYNC.RECONVERGENT B3 ;  /* 0x0000000000037941 */ /* 0x000fea0003800200 */
.L_x_54:
[----:B------:R-:W-:Y:S02]  /*3d20*/  IMAD.MOV.U32 R12, RZ, RZ, R0 ;  /* 0x000000ffff0c7224 */ /* 0x000fe400078e0000 */
[----:B------:R-:W-:-:S04]  /*3d30*/  IMAD.MOV.U32 R13, RZ, RZ, 0x0 ;  /* 0x00000000ff0d7424 */ /* 0x000fc800078e00ff */
[----:B------:R-:W-:Y:S05]  /*3d40*/  RET.REL.NODEC R12 `(_Z7devMainPdPiS_S_S_S_S_S0_S0_S0_S_S_S0_S_) ;  /* 0xffffffc00cac7950 */ /* 0x000fea0003c3ffff */
        .weak           $__internal_1_$__cuda_sm20_dsqrt_rn_f64_mediumpath_v1
        .type           $__internal_1_$__cuda_sm20_dsqrt_rn_f64_mediumpath_v1,@function
        .size           $__internal_1_$__cuda_sm20_dsqrt_rn_f64_mediumpath_v1,(.L_x_65 - $__internal_1_$__cuda_sm20_dsqrt_rn_f64_mediumpath_v1)
$__internal_1_$__cuda_sm20_dsqrt_rn_f64_mediumpath_v1:
[----:B------:R-:W-:Y:S01]  /*3d50*/  ISETP.GE.U32.AND P0, PT, R10, -0x3400000, PT ;  /* 0xfcc000000a00780c */ /* 0x000fe20003f06070 */
[----:B------:R-:W-:Y:S01]  /*3d60*/  BSSY.RECONVERGENT B3, `(.L_x_59) ;  /* 0x0000025000037945 */ /* 0x000fe20003800200 */
[----:B------:R-:W-:Y:S01]  /*3d70*/  MOV R16, R0 ;  /* 0x0000000000107202 */ /* 0x000fe20000000f00 */
[----:B------:R-:W-:-:S10]  /*3d80*/  IMAD.MOV.U32 R13, RZ, RZ, R11 ;  /* 0x000000ffff0d7224 */ /* 0x000fd400078e000b */
[----:B------:R-:W-:Y:S05]  /*3d90*/  @!P0 BRA `(.L_x_60) ;  /* 0x0000000000208947 */ /* 0x000fea0003800000 */
[----:B------:R-:W-:-:S10]  /*3da0*/  DFMA.RM R14, R14, R16, R12 ;  /* 0x000000100e0e722b */ /* 0x000fd4000000400c */
[----:B------:R-:W-:-:S05]  /*3db0*/  IADD3 R10, P0, PT, R14, 0x1, RZ ;  /* 0x000000010e0a7810 */ /* 0x000fca0007f1e0ff */
[----:B------:R-:W-:-:S06]  /*3dc0*/  IMAD.X R11, RZ, RZ, R15, P0 ;  /* 0x000000ffff0b7224 */ /* 0x000fcc00000e060f */
[----:B------:R-:W-:-:S08]  /*3dd0*/  DFMA.RP R20, -R14, R10, R20 ;  /* 0x0000000a0e14722b */ /* 0x000fd00000008114 */
[----:B------:R-:W-:-:S06]  /*3de0*/  DSETP.GT.AND P0, PT, R20, RZ, PT ;  /* 0x000000ff1400722a */ /* 0x000fcc0003f04000 */
[----:B------:R-:W-:Y:S02]  /*3df0*/  FSEL R10, R10, R14, P0 ;  /* 0x0000000e0a0a7208 */ /* 0x000fe40000000000 */
[----:B------:R-:W-:Y:S01]  /*3e00*/  FSEL R11, R11, R15, P0 ;  /* 0x0000000f0b0b7208 */ /* 0x000fe20000000000 */
[----:B------:R-:W-:Y:S06]  /*3e10*/  BRA `(.L_x_61) ;  /* 0x0000000000647947 */ /* 0x000fec0003800000 */
.L_x_60:
[----:B------:R-:W-:-:S14]  /*3e20*/  DSETP.NE.AND P0, PT, R20, RZ, PT ;  /* 0x000000ff1400722a */ /* 0x000fdc0003f05000 */
[----:B------:R-:W-:Y:S05]  /*3e30*/  @!P0 BRA `(.L_x_62) ;  /* 0x0000000000588947 */ /* 0x000fea0003800000 */
[----:B------:R-:W-:-:S13]  /*3e40*/  ISETP.GE.AND P0, PT, R21, RZ, PT ;  /* 0x000000ff1500720c */ /* 0x000fda0003f06270 */
[----:B------:R-:W-:Y:S01]  /*3e50*/  @!P0 MOV R10, 0x0 ;  /* 0x00000000000a8802 */ /* 0x000fe20000000f00 */
[----:B------:R-:W-:Y:S01]  /*3e60*/  @!P0 IMAD.MOV.U32 R11, RZ, RZ, -0x80000 ;  /* 0xfff80000ff0b8424 */ /* 0x000fe200078e00ff */
[----:B------:R-:W-:Y:S06]  /*3e70*/  @!P0 BRA `(.L_x_61) ;  /* 0x00000000004c8947 */ /* 0x000fec0003800000 */
[----:B------:R-:W-:-:S13]  /*3e80*/  ISETP.GT.AND P0, PT, R21, 0x7fefffff, PT ;  /* 0x7fefffff1500780c */ /* 0x000fda0003f04270 */
[----:B------:R-:W-:Y:S05]  /*3e90*/  @P0 BRA `(.L_x_62) ;  /* 0x0000000000400947 */ /* 0x000fea0003800000 */
[----:B------:R-:W-:Y:S01]  /*3ea0*/  DMUL R20, R20, 8.11296384146066816958e+31 ;  /* 0x4690000014147828 */ /* 0x000fe20000000000 */
[----:B------:R-:W-:Y:S01]  /*3eb0*/  IMAD.MOV.U32 R10, RZ, RZ, RZ ;  /* 0x000000ffff0a7224 */ /* 0x000fe200078e00ff */
[----:B------:R-:W-:Y:S01]  /*3ec0*/  MOV R14, 0x0 ;  /* 0x00000000000e7802 */ /* 0x000fe20000000f00 */
[----:B------:R-:W-:-:S03]  /*3ed0*/  IMAD.MOV.U32 R15, RZ, RZ, 0x3fd80000 ;  /* 0x3fd80000ff0f7424 */ /* 0x000fc600078e00ff */
[----:B------:R-:W0:Y:S02]  /*3ee0*/  MUFU.RSQ64H R11, R21 ;  /* 0x00000015000b7308 */ /* 0x000e240000001c00 */
[----:B0-----:R-:W-:-:S08]  /*3ef0*/  DMUL R12, R10, R10 ;  /* 0x0000000a0a0c7228 */ /* 0x001fd00000000000 */
[----:B------:R-:W-:-:S08]  /*3f00*/  DFMA R12, R20, -R12, 1 ;  /* 0x3ff00000140c742b */ /* 0x000fd0000000080c */
[----:B------:R-:W-:Y:S02]  /*3f10*/  DFMA R14, R12, R14, 0.5 ;  /* 0x3fe000000c0e742b */ /* 0x000fe4000000000e */
[----:B------:R-:W-:-:S08]  /*3f20*/  DMUL R12, R10, R12 ;  /* 0x0000000c0a0c7228 */ /* 0x000fd00000000000 */
[----:B------:R-:W-:-:S08]  /*3f30*/  DFMA R12, R14, R12, R10 ;  /* 0x0000000c0e0c722b */ /* 0x000fd0000000000a */
[----:B------:R-:W-:Y:S02]  /*3f40*/  DMUL R10, R20, R12 ;  /* 0x0000000c140a7228 */ /* 0x000fe40000000000 */
[----:B------:R-:W-:-:S06]  /*3f50*/  VIADD R13, R13, 0xfff00000 ;  /* 0xfff000000d0d7836 */ /* 0x000fcc0000000000 */
[----:B------:R-:W-:-:S08]  /*3f60*/  DFMA R14, R10, -R10, R20 ;  /* 0x8000000a0a0e722b */ /* 0x000fd00000000014 */
[----:B------:R-:W-:-:S10]  /*3f70*/  DFMA R10, R12, R14, R10 ;  /* 0x0000000e0c0a722b */ /* 0x000fd4000000000a */
[----:B------:R-:W-:Y:S01]  /*3f80*/  IADD3 R11, PT, PT, R11, -0x3500000, RZ ;  /* 0xfcb000000b0b7810 */ /* 0x000fe20007ffe0ff */
[----:B------:R-:W-:Y:S06]  /*3f90*/  BRA `(.L_x_61) ;  /* 0x0000000000047947 */ /* 0x000fec0003800000 */
.L_x_62:
[----:B------:R-:W-:-:S11]  /*3fa0*/  DADD R10, R20, R20 ;  /* 0x00000000140a7229 */ /* 0x000fd60000000014 */
.L_x_61:
[----:B------:R-:W-:Y:S05]  /*3fb0*/  BSYNC.RECONVERGENT B3 ;  /* 0x0000000000037941 */ /* 0x000fea0003800200 */
.L_x_59:
[----:B------:R-:W-:Y:S01]  /*3fc0*/  IMAD.MOV.U32 R16, RZ, RZ, R10 ;  /* 0x000000ffff107224 */ /* 0x000fe200078e000a */
[----:B------:R-:W-:Y:S01]  /*3fd0*/  MOV R10, R6 ;  /* 0x00000006000a7202 */ /* 0x000fe20000000f00 */
[----:B------:R-:W-:Y:S02]  /*3fe0*/  IMAD.MOV.U32 R17, RZ, RZ, R11 ;  /* 0x000000ffff117224 */ /* 0x000fe400078e000b */
[----:B------:R-:W-:-:S04]  /*3ff0*/  IMAD.MOV.U32 R11, RZ, RZ, 0x0 ;  /* 0x00000000ff0b7424 */ /* 0x000fc800078e00ff */
[----:B------:R-:W-:Y:S05]  /*4000*/  RET.REL.NODEC R10 `(_Z7devMainPdPiS_S_S_S_S_S0_S0_S0_S_S_S0_S_) ;  /* 0xffffffbc0afc7950 */ /* 0x000fea0003c3ffff */
.L_x_63:
[----:B------:R-:W-:-:S00]  /*4010*/  BRA `(.L_x_63) ;  /* 0xfffffffc00fc7947 */ /* 0x000fc0000383ffff */
[----:B------:R-:W-:-:S00]  /*4020*/  NOP ;  /* 0x0000000000007918 */ /* 0x000fc00000000000 */
        /* <DEDUP_REMOVED lines=13> */
.L_x_65:


//--------------------- .nv.shared._Z7devMainPdPiS_S_S_S_S_S0_S0_S0_S_S_S0_S_ --------------------------
	.section	.nv.shared._Z7devMainPdPiS_S_S_S_S_S0_S0_S0_S_S_S0_S_,"aw",@nobits
	.sectionflags	@""
	.align	16
	.zero		1024


//--------------------- .nv.shared.reserved.0     --------------------------
	.section	.nv.shared.reserved.0,"aw",@nobits
	.weak		__nv_reservedSMEM_offset_0_alias
	.size		__nv_reservedSMEM_offset_0_alias, 0, 64
	.other		__nv_reservedSMEM_offset_0_alias,@"STO_CUDA_RESERVED_SHARED STV_DEFAULT"
__nv_reservedSMEM_offset_0_alias:
	.zero		0
	.zero		64


//--------------------- .nv.constant0._Z7devMainPdPiS_S_S_S_S_S0_S0_S0_S_S_S0_S_ --------------------------
	.section	.nv.constant0._Z7devMainPdPiS_S_S_S_S_S0_S0_S0_S_S_S0_S_,"a",@progbits
	.sectionflags	@""
	.align	4
.nv.constant0._Z7devMainPdPiS_S_S_S_S_S0_S0_S0_S_S_S0_S_:
	.zero		1008


//--------------------- SYMBOLS --------------------------

	.type		.nv.reservedSmem.offset0,@object
	.size		.nv.reservedSmem.offset0,0x4
	.type		.nv.reservedSmem.cap,@object
	.size		.nv.reservedSmem.cap,0x4
